//
// Generated by NVIDIA NVVM Compiler
//
// Compiler Build ID: CL-36424714
// Cuda compilation tools, release 13.0, V13.0.88
// Based on NVVM 20.0.0
//

.version 9.0
.target sm_100
.address_size 64

	// .globl	_Z10DerivativePdS_di
.func  (.param .align 16 .b8 func_retval0[16]) __internal_trig_reduction_slowpathd
(
	.param .b64 __internal_trig_reduction_slowpathd_param_0
)
;
.global .align 8 .b8 __cudart_i2opi_d[144] = {8, 93, 141, 31, 177, 95, 251, 107, 234, 146, 82, 138, 247, 57, 7, 61, 123, 241, 229, 235, 199, 186, 39, 117, 45, 234, 95, 158, 102, 63, 70, 79, 183, 9, 203, 39, 207, 126, 54, 109, 31, 109, 10, 90, 139, 17, 47, 239, 15, 152, 5, 222, 255, 151, 248, 31, 59, 40, 249, 189, 139, 95, 132, 156, 244, 57, 83, 131, 57, 214, 145, 57, 65, 126, 95, 180, 38, 112, 156, 233, 132, 68, 187, 46, 245, 53, 130, 232, 62, 167, 41, 177, 28, 235, 29, 254, 28, 146, 209, 9, 234, 46, 73, 6, 224, 210, 77, 66, 58, 110, 36, 183, 97, 197, 187, 222, 171, 99, 81, 254, 65, 144, 67, 60, 153, 149, 98, 219, 192, 221, 52, 245, 209, 87, 39, 252, 41, 21, 68, 78, 110, 131, 249, 162};
.global .align 16 .b8 __cudart_sin_cos_coeffs[128] = {70, 210, 176, 44, 241, 229, 90, 190, 146, 227, 172, 105, 227, 29, 199, 62, 161, 98, 219, 25, 160, 1, 42, 191, 24, 8, 17, 17, 17, 17, 129, 63, 84, 85, 85, 85, 85, 85, 197, 191, 0, 0, 0, 0, 0, 0, 0, 0, 0, 0, 0, 0, 0, 0, 0, 0, 100, 129, 253, 32, 131, 255, 168, 189, 40, 133, 239, 193, 167, 238, 33, 62, 217, 230, 6, 142, 79, 126, 146, 190, 233, 188, 221, 25, 160, 1, 250, 62, 71, 93, 193, 22, 108, 193, 86, 191, 81, 85, 85, 85, 85, 85, 165, 63, 0, 0, 0, 0, 0, 0, 224, 191, 0, 0, 0, 0, 0, 0, 240, 63};

.visible .entry _Z10DerivativePdS_di(
	.param .u64 .ptr .align 1 _Z10DerivativePdS_di_param_0,
	.param .u64 .ptr .align 1 _Z10DerivativePdS_di_param_1,
	.param .f64 _Z10DerivativePdS_di_param_2,
	.param .u32 _Z10DerivativePdS_di_param_3
)
{
	.reg .pred 	%p<12>;
	.reg .b32 	%r<52>;
	.reg .b32 	%f<7>;
	.reg .b64 	%rd<28>;
	.reg .b64 	%fd<86>;

	ld.param.u64 	%rd7, [_Z10DerivativePdS_di_param_0];
	ld.param.u64 	%rd6, [_Z10DerivativePdS_di_param_1];
	ld.param.f64 	%fd19, [_Z10DerivativePdS_di_param_2];
	ld.param.u32 	%r8, [_Z10DerivativePdS_di_param_3];
	cvta.to.global.u64 	%rd1, %rd7;
	mov.u32 	%r9, %ctaid.x;
	mov.u32 	%r10, %ntid.x;
	mov.u32 	%r11, %tid.x;
	mad.lo.s32 	%r1, %r9, %r10, %r11;
	mov.u32 	%r12, %ctaid.y;
	mov.u32 	%r13, %ntid.y;
	mov.u32 	%r14, %tid.y;
	mad.lo.s32 	%r15, %r12, %r13, %r14;
	max.s32 	%r16, %r1, %r15;
	setp.ge.s32 	%p1, %r16, %r8;
	@%p1 bra 	$L__BB0_17;
	mul.lo.s32 	%r17, %r8, %r1;
	cvt.s64.s32 	%rd2, %r17;
	cvt.u64.u32 	%rd3, %r15;
	add.s64 	%rd4, %rd2, %rd3;
	shl.b64 	%rd8, %rd4, 3;
	add.s64 	%rd5, %rd1, %rd8;
	ld.global.f64 	%fd1, [%rd5];
	add.s32 	%r3, %r8, -1;
	setp.ne.s32 	%p2, %r1, %r3;
	@%p2 bra 	$L__BB0_3;
	add.s32 	%r20, %r15, 1;
	cvt.rn.f64.u32 	%fd20, %r20;
	mul.f64 	%fd21, %fd19, %fd20;
	mul.f64 	%fd22, %fd21, 0d3FD0000000000000;
	sqrt.rn.f64 	%fd81, %fd22;
	bra.uni 	$L__BB0_4;
$L__BB0_3:
	cvt.u32.u64 	%r18, %rd2;
	add.s32 	%r19, %r18, %r8;
	cvt.s64.s32 	%rd9, %r19;
	add.s64 	%rd10, %rd9, %rd3;
	shl.b64 	%rd11, %rd10, 3;
	add.s64 	%rd12, %rd1, %rd11;
	ld.global.f64 	%fd81, [%rd12];
$L__BB0_4:
	setp.eq.s32 	%p3, %r1, 0;
	mov.f64 	%fd82, 0d0000000000000000;
	@%p3 bra 	$L__BB0_6;
	cvt.u32.u64 	%r21, %rd2;
	sub.s32 	%r22, %r21, %r8;
	cvt.s64.s32 	%rd13, %r22;
	add.s64 	%rd14, %rd13, %rd3;
	shl.b64 	%rd15, %rd14, 3;
	add.s64 	%rd16, %rd1, %rd15;
	ld.global.f64 	%fd82, [%rd16];
$L__BB0_6:
	setp.ne.s32 	%p4, %r15, 0;
	@%p4 bra 	$L__BB0_12;
	add.s32 	%r24, %r1, 1;
	cvt.rn.f64.s32 	%fd24, %r24;
	mul.f64 	%fd25, %fd19, %fd24;
	mul.f64 	%fd26, %fd25, 0d402F666666666667;
	mul.f64 	%fd7, %fd26, 0d3FD0000000000000;
	abs.f64 	%fd8, %fd7;
	setp.neu.f64 	%p5, %fd8, 0d7FF0000000000000;
	@%p5 bra 	$L__BB0_9;
	mov.f64 	%fd32, 0d0000000000000000;
	mul.rn.f64 	%fd83, %fd7, %fd32;
	mov.b32 	%r51, 0;
	bra.uni 	$L__BB0_11;
$L__BB0_9:
	mul.f64 	%fd27, %fd7, 0d3FE45F306DC9C883;
	cvt.rni.s32.f64 	%r51, %fd27;
	cvt.rn.f64.s32 	%fd28, %r51;
	fma.rn.f64 	%fd29, %fd28, 0dBFF921FB54442D18, %fd7;
	fma.rn.f64 	%fd30, %fd28, 0dBC91A62633145C00, %fd29;
	fma.rn.f64 	%fd83, %fd28, 0dB97B839A252049C0, %fd30;
	setp.ltu.f64 	%p6, %fd8, 0d41E0000000000000;
	@%p6 bra 	$L__BB0_11;
	{ // callseq 0, 0
	.param .b64 param0;
	st.param.f64 	[param0], %fd7;
	.param .align 16 .b8 retval0[16];
	call.uni (retval0), 
	__internal_trig_reduction_slowpathd, 
	(
	param0
	);
	ld.param.f64 	%fd83, [retval0];
	ld.param.b32 	%r51, [retval0+8];
	} // callseq 0
$L__BB0_11:
	shl.b32 	%r27, %r51, 6;
	cvt.u64.u32 	%rd21, %r27;
	and.b64  	%rd22, %rd21, 64;
	mov.u64 	%rd23, __cudart_sin_cos_coeffs;
	add.s64 	%rd24, %rd23, %rd22;
	mul.rn.f64 	%fd33, %fd83, %fd83;
	and.b32  	%r28, %r51, 1;
	setp.eq.b32 	%p7, %r28, 1;
	selp.f64 	%fd34, 0dBDA8FF8320FD8164, 0d3DE5DB65F9785EBA, %p7;
	ld.global.nc.v2.f64 	{%fd35, %fd36}, [%rd24];
	fma.rn.f64 	%fd37, %fd34, %fd33, %fd35;
	fma.rn.f64 	%fd38, %fd37, %fd33, %fd36;
	ld.global.nc.v2.f64 	{%fd39, %fd40}, [%rd24+16];
	fma.rn.f64 	%fd41, %fd38, %fd33, %fd39;
	fma.rn.f64 	%fd42, %fd41, %fd33, %fd40;
	ld.global.nc.v2.f64 	{%fd43, %fd44}, [%rd24+32];
	fma.rn.f64 	%fd45, %fd42, %fd33, %fd43;
	fma.rn.f64 	%fd46, %fd45, %fd33, %fd44;
	fma.rn.f64 	%fd47, %fd46, %fd83, %fd83;
	fma.rn.f64 	%fd48, %fd46, %fd33, 0d3FF0000000000000;
	selp.f64 	%fd49, %fd48, %fd47, %p7;
	and.b32  	%r29, %r51, 2;
	setp.eq.s32 	%p8, %r29, 0;
	mov.f64 	%fd50, 0d0000000000000000;
	sub.f64 	%fd51, %fd50, %fd49;
	selp.f64 	%fd52, %fd49, %fd51, %p8;
	fma.rn.f64 	%fd53, %fd52, 0d3FD3333333333333, 0d3FE6666666666666;
	mul.f64 	%fd84, %fd53, 0d4059000000000000;
	bra.uni 	$L__BB0_13;
$L__BB0_12:
	add.s32 	%r23, %r15, -1;
	cvt.u64.u32 	%rd17, %r23;
	add.s64 	%rd18, %rd2, %rd17;
	shl.b64 	%rd19, %rd18, 3;
	add.s64 	%rd20, %rd1, %rd19;
	ld.global.f64 	%fd84, [%rd20];
$L__BB0_13:
	setp.ne.s32 	%p9, %r15, %r3;
	@%p9 bra 	$L__BB0_15;
	add.s32 	%r30, %r1, 1;
	cvt.rn.f64.s32 	%fd54, %r30;
	mul.f64 	%fd55, %fd19, %fd54;
	mul.f64 	%fd56, %fd55, 0d3FD0000000000000;
	{
	.reg .b32 %temp; 
	mov.b64 	{%r31, %temp}, %fd56;
	}
	{
	.reg .b32 %temp; 
	mov.b64 	{%temp, %r32}, %fd56;
	}
	and.b32  	%r33, %r32, 2147483647;
	setp.lt.u32 	%p10, %r33, 1048576;
	mov.b64 	%fd57, {%r31, %r33};
	mul.f64 	%fd58, %fd57, 0d4350000000000000;
	{
	.reg .b32 %temp; 
	mov.b64 	{%r34, %temp}, %fd58;
	}
	{
	.reg .b32 %temp; 
	mov.b64 	{%temp, %r35}, %fd58;
	}
	selp.b32 	%r36, %r34, %r31, %p10;
	selp.b32 	%r37, %r35, %r33, %p10;
	selp.b32 	%r38, 4078, 1048576, %p10;
	shr.u32 	%r39, %r37, 20;
	add.s32 	%r40, %r39, -1022;
	cvt.rn.f32.s32 	%f1, %r40;
	mul.f32 	%f2, %f1, 0f3EAAAAAB;
	cvt.rni.s32.f32 	%r41, %f2;
	mad.lo.s32 	%r42, %r41, -3145728, %r37;
	mov.b64 	%fd59, {%r36, %r42};
	cvt.rn.f32.f64 	%f3, %fd59;
	lg2.approx.ftz.f32 	%f4, %f3;
	mul.f32 	%f5, %f4, 0f3EAAAAAB;
	ex2.approx.ftz.f32 	%f6, %f5;
	cvt.f64.f32 	%fd60, %f6;
	mul.f64 	%fd61, %fd60, %fd60;
	{
	.reg .b32 %temp; 
	mov.b64 	{%r43, %temp}, %fd61;
	}
	{
	.reg .b32 %temp; 
	mov.b64 	{%temp, %r44}, %fd61;
	}
	add.s32 	%r45, %r44, 1048576;
	mov.b64 	%fd62, {%r43, %r45};
	fma.rn.f64 	%fd63, %fd62, %fd60, %fd59;
	rcp.approx.ftz.f64 	%fd64, %fd63;
	neg.f64 	%fd65, %fd63;
	fma.rn.f64 	%fd66, %fd65, %fd64, 0d3FF0000000000000;
	fma.rn.f64 	%fd67, %fd66, %fd66, %fd66;
	fma.rn.f64 	%fd68, %fd67, %fd64, %fd64;
	neg.f64 	%fd69, %fd60;
	fma.rn.f64 	%fd70, %fd61, %fd69, %fd59;
	mul.f64 	%fd71, %fd70, %fd68;
	fma.rn.f64 	%fd72, %fd60, %fd71, %fd60;
	{
	.reg .b32 %temp; 
	mov.b64 	{%r46, %temp}, %fd72;
	}
	{
	.reg .b32 %temp; 
	mov.b64 	{%temp, %r47}, %fd72;
	}
	add.s32 	%r48, %r41, %r38;
	shl.b32 	%r49, %r48, 20;
	add.s32 	%r50, %r47, %r49;
	mov.b64 	%fd73, {%r46, %r50};
	copysign.f64 	%fd74, %fd56, %fd73;
	add.f64 	%fd75, %fd56, %fd56;
	setp.equ.f64 	%p11, %fd75, %fd56;
	selp.f64 	%fd76, %fd75, %fd74, %p11;
	mul.f64 	%fd85, %fd76, 0d4059000000000000;
	bra.uni 	$L__BB0_16;
$L__BB0_15:
	ld.global.f64 	%fd85, [%rd5+8];
$L__BB0_16:
	add.f64 	%fd77, %fd84, %fd85;
	add.f64 	%fd78, %fd82, %fd77;
	add.f64 	%fd79, %fd81, %fd78;
	fma.rn.f64 	%fd80, %fd1, 0dC010000000000000, %fd79;
	cvta.to.global.u64 	%rd25, %rd6;
	add.s64 	%rd27, %rd25, %rd8;
	st.global.f64 	[%rd27], %fd80;
$L__BB0_17:
	ret;

}
	// .globl	_Z10SolvingODEPdS_ddi
.visible .entry _Z10SolvingODEPdS_ddi(
	.param .u64 .ptr .align 1 _Z10SolvingODEPdS_ddi_param_0,
	.param .u64 .ptr .align 1 _Z10SolvingODEPdS_ddi_param_1,
	.param .f64 _Z10SolvingODEPdS_ddi_param_2,
	.param .f64 _Z10SolvingODEPdS_ddi_param_3,
	.param .u32 _Z10SolvingODEPdS_ddi_param_4
)
{
	.reg .pred 	%p<2>;
	.reg .b32 	%r<14>;
	.reg .b64 	%rd<11>;
	.reg .b64 	%fd<9>;

	ld.param.u64 	%rd1, [_Z10SolvingODEPdS_ddi_param_0];
	ld.param.u64 	%rd2, [_Z10SolvingODEPdS_ddi_param_1];
	ld.param.f64 	%fd1, [_Z10SolvingODEPdS_ddi_param_2];
	ld.param.f64 	%fd2, [_Z10SolvingODEPdS_ddi_param_3];
	ld.param.u32 	%r4, [_Z10SolvingODEPdS_ddi_param_4];
	mov.u32 	%r5, %ctaid.x;
	mov.u32 	%r6, %ntid.x;
	mov.u32 	%r7, %tid.x;
	mad.lo.s32 	%r1, %r5, %r6, %r7;
	mov.u32 	%r8, %ctaid.y;
	mov.u32 	%r9, %ntid.y;
	mov.u32 	%r10, %tid.y;
	mad.lo.s32 	%r11, %r8, %r9, %r10;
	max.s32 	%r12, %r1, %r11;
	setp.ge.s32 	%p1, %r12, %r4;
	@%p1 bra 	$L__BB1_2;
	cvta.to.global.u64 	%rd3, %rd1;
	cvta.to.global.u64 	%rd4, %rd2;
	mul.lo.s32 	%r13, %r4, %r1;
	cvt.s64.s32 	%rd5, %r13;
	cvt.u64.u32 	%rd6, %r11;
	add.s64 	%rd7, %rd5, %rd6;
	shl.b64 	%rd8, %rd7, 3;
	add.s64 	%rd9, %rd3, %rd8;
	ld.global.f64 	%fd3, [%rd9];
	mul.f64 	%fd4, %fd2, 0d3FB999999999999A;
	mul.f64 	%fd5, %fd1, %fd1;
	div.rn.f64 	%fd6, %fd4, %fd5;
	add.s64 	%rd10, %rd4, %rd8;
	ld.global.f64 	%fd7, [%rd10];
	fma.rn.f64 	%fd8, %fd6, %fd7, %fd3;
	st.global.f64 	[%rd9], %fd8;
$L__BB1_2:
	ret;

}
.func  (.param .align 16 .b8 func_retval0[16]) __internal_trig_reduction_slowpathd(
	.param .b64 __internal_trig_reduction_slowpathd_param_0
)
{
	.local .align 8 .b8 	__local_depot2[40];
	.reg .b64 	%SP;
	.reg .b64 	%SPL;
	.reg .pred 	%p<10>;
	.reg .b32 	%r<47>;
	.reg .b64 	%rd<74>;
	.reg .b64 	%fd<5>;

	mov.u64 	%SPL, __local_depot2;
	ld.param.f64 	%fd4, [__internal_trig_reduction_slowpathd_param_0];
	add.u64 	%rd1, %SPL, 0;
	{
	.reg .b32 %temp; 
	mov.b64 	{%temp, %r1}, %fd4;
	}
	shr.u32 	%r2, %r1, 20;
	and.b32  	%r3, %r2, 2047;
	setp.eq.s32 	%p1, %r3, 2047;
	mov.b32 	%r46, 0;
	@%p1 bra 	$L__BB2_9;
	add.s32 	%r20, %r3, -1024;
	mov.b64 	%rd20, %fd4;
	shl.b64 	%rd2, %rd20, 11;
	shr.u32 	%r4, %r20, 6;
	sub.s32 	%r45, 15, %r4;
	sub.s32 	%r21, 19, %r4;
	setp.lt.u32 	%p2, %r20, 128;
	selp.b32 	%r6, 18, %r21, %p2;
	setp.ge.s32 	%p3, %r45, %r6;
	mov.b64 	%rd70, 0;
	@%p3 bra 	$L__BB2_4;
	add.s32 	%r23, %r6, %r4;
	neg.s32 	%r43, %r23;
	or.b64  	%rd3, %rd2, -9223372036854775808;
	mov.b64 	%rd70, 0;
	mov.b32 	%r42, 0;
	mov.u64 	%rd25, __cudart_i2opi_d;
	mov.u32 	%r44, %r45;
$L__BB2_3:
	.pragma "nounroll";
	mul.wide.s32 	%rd22, %r42, 8;
	add.s64 	%rd23, %rd1, %rd22;
	mul.wide.s32 	%rd24, %r44, 8;
	add.s64 	%rd26, %rd25, %rd24;
	ld.global.nc.u64 	%rd27, [%rd26];
	{
	.reg .u32 %r0, %r1, %r2, %r3, %alo, %ahi, %blo, %bhi, %clo, %chi;
	mov.b64 	{%alo,%ahi}, %rd27;
	mov.b64 	{%blo,%bhi}, %rd3;
	mov.b64 	{%clo,%chi}, %rd70;
	mad.lo.cc.u32 	%r0, %alo, %blo, %clo;
	madc.hi.cc.u32 	%r1, %alo, %blo, %chi;
	madc.hi.u32 	%r2, %alo, %bhi, 0;
	mad.lo.cc.u32 	%r1, %alo, %bhi, %r1;
	madc.hi.cc.u32 	%r2, %ahi, %blo, %r2;
	madc.hi.u32 	%r3, %ahi, %bhi, 0;
	mad.lo.cc.u32 	%r1, %ahi, %blo, %r1;
	madc.lo.cc.u32 	%r2, %ahi, %bhi, %r2;
	addc.u32 	%r3, %r3, 0;
	mov.b64 	%rd28, {%r0,%r1};
	mov.b64 	%rd70, {%r2,%r3};
	}
	st.local.u64 	[%rd23], %rd28;
	add.s32 	%r44, %r44, 1;
	add.s32 	%r43, %r43, 1;
	add.s32 	%r42, %r42, 1;
	setp.ne.s32 	%p4, %r43, -15;
	mov.u32 	%r45, %r6;
	@%p4 bra 	$L__BB2_3;
$L__BB2_4:
	cvt.s64.s32 	%rd29, %r45;
	cvt.u64.u32 	%rd30, %r4;
	add.s64 	%rd31, %rd30, %rd29;
	shl.b64 	%rd32, %rd31, 3;
	add.s64 	%rd33, %rd1, %rd32;
	st.local.u64 	[%rd33+-120], %rd70;
	and.b32  	%r15, %r2, 63;
	ld.local.u64 	%rd72, [%rd1+16];
	ld.local.u64 	%rd71, [%rd1+24];
	setp.eq.s32 	%p5, %r15, 0;
	@%p5 bra 	$L__BB2_6;
	shl.b64 	%rd34, %rd71, %r15;
	shr.u64 	%rd35, %rd72, 1;
	xor.b32  	%r24, %r15, 63;
	shr.u64 	%rd36, %rd35, %r24;
	or.b64  	%rd71, %rd34, %rd36;
	ld.local.u64 	%rd37, [%rd1+8];
	shl.b64 	%rd38, %rd72, %r15;
	shr.u64 	%rd39, %rd37, 1;
	shr.u64 	%rd40, %rd39, %r24;
	or.b64  	%rd72, %rd38, %rd40;
$L__BB2_6:
	and.b32  	%r25, %r1, -2147483648;
	shr.u64 	%rd41, %rd71, 62;
	cvt.u32.u64 	%r26, %rd41;
	mov.b64 	{%r27, %r28}, %rd71;
	mov.b64 	{%r29, %r30}, %rd72;
	shf.l.wrap.b32 	%r31, %r30, %r27, 2;
	shf.l.wrap.b32 	%r32, %r27, %r28, 2;
	mov.b64 	%rd42, {%r31, %r32};
	shl.b64 	%rd43, %rd72, 2;
	shr.u64 	%rd44, %rd42, 63;
	cvt.u32.u64 	%r33, %rd44;
	add.s32 	%r34, %r33, %r26;
	setp.eq.s32 	%p6, %r25, 0;
	neg.s32 	%r35, %r34;
	selp.b32 	%r46, %r34, %r35, %p6;
	setp.gt.s64 	%p7, %rd42, -1;
	mov.b64 	%rd45, 0;
	{
	.reg .u32 %r0, %r1, %r2, %r3, %a0, %a1, %a2, %a3, %b0, %b1, %b2, %b3;
	mov.b64 	{%a0,%a1}, %rd45;
	mov.b64 	{%a2,%a3}, %rd45;
	mov.b64 	{%b0,%b1}, %rd43;
	mov.b64 	{%b2,%b3}, %rd42;
	sub.cc.u32 	%r0, %a0, %b0;
	subc.cc.u32 	%r1, %a1, %b1;
	subc.cc.u32 	%r2, %a2, %b2;
	subc.u32 	%r3, %a3, %b3;
	mov.b64 	%rd46, {%r0,%r1};
	mov.b64 	%rd47, {%r2,%r3};
	}
	xor.b32  	%r36, %r25, -2147483648;
	selp.b64 	%rd73, %rd42, %rd47, %p7;
	selp.b64 	%rd14, %rd43, %rd46, %p7;
	selp.b32 	%r17, %r25, %r36, %p7;
	clz.b64 	%r37, %rd73;
	cvt.u64.u32 	%rd15, %r37;
	setp.eq.s32 	%p8, %r37, 0;
	@%p8 bra 	$L__BB2_8;
	cvt.u32.u64 	%r38, %rd15;
	and.b32  	%r39, %r38, 63;
	shl.b64 	%rd48, %rd73, %r39;
	shr.u64 	%rd49, %rd14, 1;
	not.b32 	%r40, %r38;
	and.b32  	%r41, %r40, 63;
	shr.u64 	%rd50, %rd49, %r41;
	or.b64  	%rd73, %rd48, %rd50;
$L__BB2_8:
	mov.b64 	%rd51, -3958705157555305931;
	{
	.reg .u32 %r0, %r1, %r2, %r3, %alo, %ahi, %blo, %bhi;
	mov.b64 	{%alo,%ahi}, %rd73;
	mov.b64 	{%blo,%bhi}, %rd51;
	mul.lo.u32 	%r0, %alo, %blo;
	mul.hi.u32 	%r1, %alo, %blo;
	mad.lo.cc.u32 	%r1, %alo, %bhi, %r1;
	madc.hi.u32 	%r2, %alo, %bhi, 0;
	mad.lo.cc.u32 	%r1, %ahi, %blo, %r1;
	madc.hi.cc.u32 	%r2, %ahi, %blo, %r2;
	madc.hi.u32 	%r3, %ahi, %bhi, 0;
	mad.lo.cc.u32 	%r2, %ahi, %bhi, %r2;
	addc.u32 	%r3, %r3, 0;
	mov.b64 	%rd52, {%r0,%r1};
	mov.b64 	%rd53, {%r2,%r3};
	}
	setp.gt.s64 	%p9, %rd53, 0;
	{
	.reg .u32 %r0, %r1, %r2, %r3, %a0, %a1, %a2, %a3, %b0, %b1, %b2, %b3;
	mov.b64 	{%a0,%a1}, %rd52;
	mov.b64 	{%a2,%a3}, %rd53;
	mov.b64 	{%b0,%b1}, %rd52;
	mov.b64 	{%b2,%b3}, %rd53;
	add.cc.u32 	%r0, %a0, %b0;
	addc.cc.u32 	%r1, %a1, %b1;
	addc.cc.u32 	%r2, %a2, %b2;
	addc.u32 	%r3, %a3, %b3;
	mov.b64 	%rd54, {%r0,%r1};
	mov.b64 	%rd55, {%r2,%r3};
	}
	selp.b64 	%rd56, %rd55, %rd53, %p9;
	selp.s64 	%rd57, -1, 0, %p9;
	sub.s64 	%rd58, %rd57, %rd15;
	cvt.u64.u32 	%rd59, %r17;
	shl.b64 	%rd60, %rd59, 32;
	add.s64 	%rd61, %rd56, 1;
	shr.u64 	%rd62, %rd61, 10;
	add.s64 	%rd63, %rd62, 1;
	shr.u64 	%rd64, %rd63, 1;
	shl.b64 	%rd65, %rd58, 52;
	add.s64 	%rd66, %rd65, %rd64;
	add.s64 	%rd67, %rd66, 4602678819172646912;
	or.b64  	%rd68, %rd67, %rd60;
	mov.b64 	%fd4, %rd68;
$L__BB2_9:
	st.param.f64 	[func_retval0], %fd4;
	st.param.b32 	[func_retval0+8], %r46;
	ret;

}


// ===== COMPILED SASS (sm_100) =====

	.target	sm_100

	.elftype	@"ET_EXEC"


//--------------------- .note.nv.tkinfo           --------------------------
	.section	.note.nv.tkinfo,"",@"SHT_NOTE"
	.sectionflags	@"SHF_NOTE_NV_TKINFO"
	.tkinfo
        /*0018*/ 	.word	0x00000002
        /*0030*/ 	.string	""
        /*0030*/ 	.string	"ptxas"
        /*0030*/ 	.string	"Cuda compilation tools, release 13.0, V13.0.88"
        /*0030*/ 	.string	"Build cuda_13.0.r13.0/compiler.36424714_0"
        /*0030*/ 	.string	"-arch sm_100 -m 64 "



//--------------------- .note.nv.cuinfo           --------------------------
	.section	.note.nv.cuinfo,"",@"SHT_NOTE"
	.sectionflags	@"SHF_NOTE_NV_CUINFO"
        /*0018*/ 	.short	0x0002
        /*001a*/ 	.short	0x0064
        /*001c*/ 	.short	0x0082
	.zero		2


//--------------------- .nv.info                  --------------------------
	.section	.nv.info,"",@"SHT_CUDA_INFO"
	.align	4


	//----- nvinfo : EIATTR_REGCOUNT
	.align		4
        /*0000*/ 	.byte	0x04, 0x2f
        /*0002*/ 	.short	(.L_3 - .L_2)
	.align		4
.L_2:
        /*0004*/ 	.word	index@(_Z10DerivativePdS_di)
        /*0008*/ 	.word	0x00000020


	//----- nvinfo : EIATTR_FRAME_SIZE
	.align		4
.L_3:
        /*000c*/ 	.byte	0x04, 0x11
        /*000e*/ 	.short	(.L_5 - .L_4)
	.align		4
.L_4:
        /*0010*/ 	.word	index@($_Z10DerivativePdS_di$__internal_trig_reduction_slowpathd)
        /*0014*/ 	.word	0x00000028


	//----- nvinfo : EIATTR_FRAME_SIZE
	.align		4
.L_5:
        /*0018*/ 	.byte	0x04, 0x11
        /*001a*/ 	.short	(.L_7 - .L_6)
	.align		4
.L_6:
        /*001c*/ 	.word	index@($__internal_1_$__cuda_sm20_dsqrt_rn_f64_mediumpath_v1)
        /*0020*/ 	.word	0x00000028


	//----- nvinfo : EIATTR_FRAME_SIZE
	.align		4
.L_7:
        /*0024*/ 	.byte	0x04, 0x11
        /*0026*/ 	.short	(.L_9 - .L_8)
	.align		4
.L_8:
        /*0028*/ 	.word	index@(_Z10DerivativePdS_di)
        /*002c*/ 	.word	0x00000028


	//----- nvinfo : EIATTR_REGCOUNT
	.align		4
.L_9:
        /*0030*/ 	.byte	0x04, 0x2f
        /*0032*/ 	.short	(.L_11 - .L_10)
	.align		4
.L_10:
        /*0034*/ 	.word	index@(_Z10SolvingODEPdS_ddi)
        /*0038*/ 	.word	0x0000001d


	//----- nvinfo : EIATTR_FRAME_SIZE
	.align		4
.L_11:
        /*003c*/ 	.byte	0x04, 0x11
        /*003e*/ 	.short	(.L_13 - .L_12)
	.align		4
.L_12:
        /*0040*/ 	.word	index@($__internal_0_$__cuda_sm20_div_rn_f64_full)
        /*0044*/ 	.word	0x00000000


	//----- nvinfo : EIATTR_FRAME_SIZE
	.align		4
.L_13:
        /*0048*/ 	.byte	0x04, 0x11
        /*004a*/ 	.short	(.L_15 - .L_14)
	.align		4
.L_14:
        /*004c*/ 	.word	index@(_Z10SolvingODEPdS_ddi)
        /*0050*/ 	.word	0x00000000


	//----- nvinfo : EIATTR_MIN_STACK_SIZE
	.align		4
.L_15:
        /*0054*/ 	.byte	0x04, 0x12
        /*0056*/ 	.short	(.L_17 - .L_16)
	.align		4
.L_16:
        /*0058*/ 	.word	index@(_Z10SolvingODEPdS_ddi)
        /*005c*/ 	.word	0x00000000


	//----- nvinfo : EIATTR_MIN_STACK_SIZE
	.align		4
.L_17:
        /*0060*/ 	.byte	0x04, 0x12
        /*0062*/ 	.short	(.L_19 - .L_18)
	.align		4
.L_18:
        /*0064*/ 	.word	index@(_Z10DerivativePdS_di)
        /*0068*/ 	.word	0x00000028
.L_19:


//--------------------- .nv.compat                --------------------------
	.section	.nv.compat,"",@"SHT_CUDA_COMPAT_INFO"
	.align	4
        /*0000*/ 	.byte	0x02, 0x09, 0x00, 0x00, 0x02, 0x02, 0x01, 0x00, 0x02, 0x05, 0x05, 0x00, 0x03, 0x07, 0x01, 0x01
        /*0010*/ 	.byte	0x02, 0x03, 0x00, 0x00, 0x02, 0x06, 0x01, 0x00, 0x04, 0x0b, 0x08, 0x00, 0x01, 0x00, 0x00, 0x00
        /*0020*/ 	.byte	0x00, 0x00, 0x00, 0x00


//--------------------- .nv.info._Z10SolvingODEPdS_ddi --------------------------
	.section	.nv.info._Z10SolvingODEPdS_ddi,"",@"SHT_CUDA_INFO"
	.sectionflags	@""
	.align	4


	//----- nvinfo : EIATTR_CUDA_API_VERSION
	.align		4
        /*0000*/ 	.byte	0x04, 0x37
        /*0002*/ 	.short	(.L_21 - .L_20)
.L_20:
        /*0004*/ 	.word	0x00000082


	//----- nvinfo : EIATTR_KPARAM_INFO
	.align		4
.L_21:
        /*0008*/ 	.byte	0x04, 0x17
        /*000a*/ 	.short	(.L_23 - .L_22)
.L_22:
        /*000c*/ 	.word	0x00000000
        /*0010*/ 	.short	0x0004
        /*0012*/ 	.short	0x0020
        /*0014*/ 	.byte	0x00, 0xf0, 0x11, 0x00


	//----- nvinfo : EIATTR_KPARAM_INFO
	.align		4
.L_23:
        /*0018*/ 	.byte	0x04, 0x17
        /*001a*/ 	.short	(.L_25 - .L_24)
.L_24:
        /*001c*/ 	.word	0x00000000
        /*0020*/ 	.short	0x0003
        /*0022*/ 	.short	0x0018
        /*0024*/ 	.byte	0x00, 0xf0, 0x21, 0x00


	//----- nvinfo : EIATTR_KPARAM_INFO
	.align		4
.L_25:
        /*0028*/ 	.byte	0x04, 0x17
        /*002a*/ 	.short	(.L_27 - .L_26)
.L_26:
        /*002c*/ 	.word	0x00000000
        /*0030*/ 	.short	0x0002
        /*0032*/ 	.short	0x0010
        /*0034*/ 	.byte	0x00, 0xf0, 0x21, 0x00


	//----- nvinfo : EIATTR_KPARAM_INFO
	.align		4
.L_27:
        /*0038*/ 	.byte	0x04, 0x17
        /*003a*/ 	.short	(.L_29 - .L_28)
.L_28:
        /*003c*/ 	.word	0x00000000
        /*0040*/ 	.short	0x0001
        /*0042*/ 	.short	0x0008
        /*0044*/ 	.byte	0x00, 0xf5, 0x21, 0x00


	//----- nvinfo : EIATTR_KPARAM_INFO
	.align		4
.L_29:
        /*0048*/ 	.byte	0x04, 0x17
        /*004a*/ 	.short	(.L_31 - .L_30)
.L_30:
        /*004c*/ 	.word	0x00000000
        /*0050*/ 	.short	0x0000
        /*0052*/ 	.short	0x0000
        /*0054*/ 	.byte	0x00, 0xf5, 0x21, 0x00


	//----- nvinfo : EIATTR_SPARSE_MMA_MASK
	.align		4
.L_31:
        /*0058*/ 	.byte	0x03, 0x50
        /*005a*/ 	.short	0x0000


	//----- nvinfo : EIATTR_MAXREG_COUNT
	.align		4
        /*005c*/ 	.byte	0x03, 0x1b
        /*005e*/ 	.short	0x00ff


	//----- nvinfo : EIATTR_MERCURY_ISA_VERSION
	.align		4
        /*0060*/ 	.byte	0x03, 0x5f
        /*0062*/ 	.short	0x0101


	//----- nvinfo : EIATTR_VRC_CTA_INIT_COUNT
	.align		4
        /*0064*/ 	.byte	0x02, 0x4a
	.zero		1
	.zero		1


	//----- nvinfo : EIATTR_EXIT_INSTR_OFFSETS
	.align		4
        /*0068*/ 	.byte	0x04, 0x1c
        /*006a*/ 	.short	(.L_33 - .L_32)


	//   ....[0]....
.L_32:
        /*006c*/ 	.word	0x000000c0


	//   ....[1]....
        /*0070*/ 	.word	0x00000330


	//----- nvinfo : EIATTR_CRS_STACK_SIZE
	.align		4
.L_33:
        /*0074*/ 	.byte	0x04, 0x1e
        /*0076*/ 	.short	(.L_35 - .L_34)
.L_34:
        /*0078*/ 	.word	0x00000000


	//----- nvinfo : EIATTR_CBANK_PARAM_SIZE
	.align		4
.L_35:
        /*007c*/ 	.byte	0x03, 0x19
        /*007e*/ 	.short	0x0024


	//----- nvinfo : EIATTR_PARAM_CBANK
	.align		4
        /*0080*/ 	.byte	0x04, 0x0a
        /*0082*/ 	.short	(.L_37 - .L_36)
	.align		4
.L_36:
        /*0084*/ 	.word	index@(.nv.constant0._Z10SolvingODEPdS_ddi)
        /*0088*/ 	.short	0x0380
        /*008a*/ 	.short	0x0024


	//----- nvinfo : EIATTR_SW_WAR
	.align		4
.L_37:
        /*008c*/ 	.byte	0x04, 0x36
        /*008e*/ 	.short	(.L_39 - .L_38)
.L_38:
        /*0090*/ 	.word	0x00000008
.L_39:


//--------------------- .nv.info._Z10DerivativePdS_di --------------------------
	.section	.nv.info._Z10DerivativePdS_di,"",@"SHT_CUDA_INFO"
	.sectionflags	@""
	.align	4


	//----- nvinfo : EIATTR_CUDA_API_VERSION
	.align		4
        /*0000*/ 	.byte	0x04, 0x37
        /*0002*/ 	.short	(.L_41 - .L_40)
.L_40:
        /*0004*/ 	.word	0x00000082


	//----- nvinfo : EIATTR_KPARAM_INFO
	.align		4
.L_41:
        /*0008*/ 	.byte	0x04, 0x17
        /*000a*/ 	.short	(.L_43 - .L_42)
.L_42:
        /*000c*/ 	.word	0x00000000
        /*0010*/ 	.short	0x0003
        /*0012*/ 	.short	0x0018
        /*0014*/ 	.byte	0x00, 0xf0, 0x11, 0x00


	//----- nvinfo : EIATTR_KPARAM_INFO
	.align		4
.L_43:
        /*0018*/ 	.byte	0x04, 0x17
        /*001a*/ 	.short	(.L_45 - .L_44)
.L_44:
        /*001c*/ 	.word	0x00000000
        /*0020*/ 	.short	0x0002
        /*0022*/ 	.short	0x0010
        /*0024*/ 	.byte	0x00, 0xf0, 0x21, 0x00


	//----- nvinfo : EIATTR_KPARAM_INFO
	.align		4
.L_45:
        /*0028*/ 	.byte	0x04, 0x17
        /*002a*/ 	.short	(.L_47 - .L_46)
.L_46:
        /*002c*/ 	.word	0x00000000
        /*0030*/ 	.short	0x0001
        /*0032*/ 	.short	0x0008
        /*0034*/ 	.byte	0x00, 0xf5, 0x21, 0x00


	//----- nvinfo : EIATTR_KPARAM_INFO
	.align		4
.L_47:
        /*0038*/ 	.byte	0x04, 0x17
        /*003a*/ 	.short	(.L_49 - .L_48)
.L_48:
        /*003c*/ 	.word	0x00000000
        /*0040*/ 	.short	0x0000
        /*0042*/ 	.short	0x0000
        /*0044*/ 	.byte	0x00, 0xf5, 0x21, 0x00


	//----- nvinfo : EIATTR_SPARSE_MMA_MASK
	.align		4
.L_49:
        /*0048*/ 	.byte	0x03, 0x50
        /*004a*/ 	.short	0x0000


	//----- nvinfo : EIATTR_MAXREG_COUNT
	.align		4
        /*004c*/ 	.byte	0x03, 0x1b
        /*004e*/ 	.short	0x00ff


	//----- nvinfo : EIATTR_MERCURY_ISA_VERSION
	.align		4
        /*0050*/ 	.byte	0x03, 0x5f
        /*0052*/ 	.short	0x0101


	//----- nvinfo : EIATTR_VRC_CTA_INIT_COUNT
	.align		4
        /*0054*/ 	.byte	0x02, 0x4a
	.zero		1
	.zero		1


	//----- nvinfo : EIATTR_EXIT_INSTR_OFFSETS
	.align		4
        /*0058*/ 	.byte	0x04, 0x1c
        /*005a*/ 	.short	(.L_51 - .L_50)


	//   ....[0]....
.L_50:
        /*005c*/ 	.word	0x000000d0


	//   ....[1]....
        /*0060*/ 	.word	0x00000d70


	//----- nvinfo : EIATTR_CRS_STACK_SIZE
	.align		4
.L_51:
        /*0064*/ 	.byte	0x04, 0x1e
        /*0066*/ 	.short	(.L_53 - .L_52)
.L_52:
        /*0068*/ 	.word	0x00000000


	//----- nvinfo : EIATTR_CBANK_PARAM_SIZE
	.align		4
.L_53:
        /*006c*/ 	.byte	0x03, 0x19
        /*006e*/ 	.short	0x001c


	//----- nvinfo : EIATTR_PARAM_CBANK
	.align		4
        /*0070*/ 	.byte	0x04, 0x0a
        /*0072*/ 	.short	(.L_55 - .L_54)
	.align		4
.L_54:
        /*0074*/ 	.word	index@(.nv.constant0._Z10DerivativePdS_di)
        /*0078*/ 	.short	0x0380
        /*007a*/ 	.short	0x001c


	//----- nvinfo : EIATTR_SW_WAR
	.align		4
.L_55:
        /*007c*/ 	.byte	0x04, 0x36
        /*007e*/ 	.short	(.L_57 - .L_56)
.L_56:
        /*0080*/ 	.word	0x00000008
.L_57:


//--------------------- .nv.callgraph             --------------------------
	.section	.nv.callgraph,"",@"SHT_CUDA_CALLGRAPH"
	.align	4
	.sectionentsize	8
	.align		4
        /*0000*/ 	.word	0x00000000
	.align		4
        /*0004*/ 	.word	0xffffffff
	.align		4
        /*0008*/ 	.word	0x00000000
	.align		4
        /*000c*/ 	.word	0xfffffffe
	.align		4
        /*0010*/ 	.word	0x00000000
	.align		4
        /*0014*/ 	.word	0xfffffffd
	.align		4
        /*0018*/ 	.word	0x00000000
	.align		4
        /*001c*/ 	.word	0xfffffffc


//--------------------- .nv.constant4             --------------------------
	.section	.nv.constant4,"a",@progbits
	.align	8
	.align		8
.nv.constant4:
        /*0000*/ 	.dword	__cudart_i2opi_d
	.align		8
        /*0008*/ 	.dword	__cudart_sin_cos_coeffs


//--------------------- .text._Z10SolvingODEPdS_ddi --------------------------
	.section	.text._Z10SolvingODEPdS_ddi,"ax",@progbits
	.align	128
        .global         _Z10SolvingODEPdS_ddi
        .type           _Z10SolvingODEPdS_ddi,@function
        .size           _Z10SolvingODEPdS_ddi,(.L_x_34 - _Z10SolvingODEPdS_ddi)
        .other          _Z10SolvingODEPdS_ddi,@"STO_CUDA_ENTRY STV_DEFAULT"
_Z10SolvingODEPdS_ddi:
.text._Z10SolvingODEPdS_ddi:
[----:B------:R-:W-:Y:S01]  /*0000*/  LDC R1, c[0x0][0x37c] ;  /* 0x0000df00ff017b82 */ /* 0x000fe20000000800 */
[----:B------:R-:W0:Y:S07]  /*0010*/  S2R R3, SR_TID.X ;  /* 0x0000000000037919 */ /* 0x000e2e0000002100 */
[----:B------:R-:W0:Y:S01]  /*0020*/  S2UR UR4, SR_CTAID.X ;  /* 0x00000000000479c3 */ /* 0x000e220000002500 */
[----:B------:R-:W1:Y:S01]  /*0030*/  LDCU UR6, c[0x0][0x3a0] ;  /* 0x00007400ff0677ac */ /* 0x000e620008000800 */
[----:B------:R-:W2:Y:S06]  /*0040*/  S2R R5, SR_TID.Y ;  /* 0x0000000000057919 */ /* 0x000eac0000002200 */
[----:B------:R-:W0:Y:S08]  /*0050*/  LDC R0, c[0x0][0x360] ;  /* 0x0000d800ff007b82 */ /* 0x000e300000000800 */
[----:B------:R-:W2:Y:S08]  /*0060*/  S2UR UR5, SR_CTAID.Y ;  /* 0x00000000000579c3 */ /* 0x000eb00000002600 */
[----:B------:R-:W2:Y:S01]  /*0070*/  LDC R2, c[0x0][0x364] ;  /* 0x0000d900ff027b82 */ /* 0x000ea20000000800 */
[----:B0-----:R-:W-:-:S02]  /*0080*/  IMAD R0, R0, UR4, R3 ;  /* 0x0000000400007c24 */ /* 0x001fc4000f8e0203 */
[----:B--2---:R-:W-:-:S05]  /*0090*/  IMAD R3, R2, UR5, R5 ;  /* 0x0000000502037c24 */ /* 0x004fca000f8e0205 */
[----:B------:R-:W-:-:S04]  /*00a0*/  VIMNMX R2, PT, PT, R0, R3, !PT ;  /* 0x0000000300027248 */ /* 0x000fc80007fe0100 */
[----:B-1----:R-:W-:-:S13]  /*00b0*/  ISETP.GE.AND P0, PT, R2, UR6, PT ;  /* 0x0000000602007c0c */ /* 0x002fda000bf06270 */
[----:B------:R-:W-:Y:S05]  /*00c0*/  @P0 EXIT ;  /* 0x000000000000094d */ /* 0x000fea0003800000 */
[----:B------:R-:W0:Y:S01]  /*00d0*/  LDCU.64 UR8, c[0x0][0x380] ;  /* 0x00007000ff0877ac */ /* 0x000e220008000a00 */
[----:B------:R-:W-:Y:S01]  /*00e0*/  IMAD R0, R0, UR6, RZ ;  /* 0x0000000600007c24 */ /* 0x000fe2000f8e02ff */
[----:B------:R-:W1:Y:S01]  /*00f0*/  LDC.64 R8, c[0x0][0x390] ;  /* 0x0000e400ff087b82 */ /* 0x000e620000000a00 */
[----:B------:R-:W2:Y:S03]  /*0100*/  LDCU.64 UR4, c[0x0][0x358] ;  /* 0x00006b00ff0477ac */ /* 0x000ea60008000a00 */
[----:B------:R-:W-:-:S04]  /*0110*/  IADD3 R3, P0, PT, R3, R0, RZ ;  /* 0x0000000003037210 */ /* 0x000fc80007f1e0ff */
[----:B------:R-:W-:Y:S01]  /*0120*/  LEA.HI.X.SX32 R0, R0, RZ, 0x1, P0 ;  /* 0x000000ff00007211 */ /* 0x000fe200000f0eff */
[C---:B------:R-:W-:Y:S01]  /*0130*/  IMAD.SHL.U32 R16, R3.reuse, 0x8, RZ ;  /* 0x0000000803107824 */ /* 0x040fe200078e00ff */
[----:B------:R-:W3:Y:S02]  /*0140*/  LDC.64 R12, c[0x0][0x398] ;  /* 0x0000e600ff0c7b82 */ /* 0x000ee40000000a00 */
[----:B------:R-:W-:Y:S02]  /*0150*/  SHF.L.U64.HI R0, R3, 0x3, R0 ;  /* 0x0000000303007819 */ /* 0x000fe40000010200 */
[----:B0-----:R-:W-:-:S04]  /*0160*/  IADD3 R6, P0, PT, R16, UR8, RZ ;  /* 0x0000000810067c10 */ /* 0x001fc8000ff1e0ff */
[----:B------:R-:W-:-:S05]  /*0170*/  IADD3.X R7, PT, PT, R0, UR9, RZ, P0, !PT ;  /* 0x0000000900077c10 */ /* 0x000fca00087fe4ff */
[----:B--2---:R0:W5:Y:S01]  /*0180*/  LDG.E.64 R4, desc[UR4][R6.64] ;  /* 0x0000000406047981 */ /* 0x004162000c1e1b00 */
[----:B-1----:R-:W-:Y:S01]  /*0190*/  DMUL R8, R8, R8 ;  /* 0x0000000808087228 */ /* 0x002fe20000000000 */
[----:B------:R-:W-:Y:S01]  /*01a0*/  IMAD.MOV.U32 R2, RZ, RZ, 0x1 ;  /* 0x00000001ff027424 */ /* 0x000fe200078e00ff */
[----:B------:R-:W-:Y:S01]  /*01b0*/  UMOV UR6, 0x9999999a ;  /* 0x9999999a00067882 */ /* 0x000fe20000000000 */
[----:B------:R-:W-:-:S03]  /*01c0*/  UMOV UR7, 0x3fb99999 ;  /* 0x3fb9999900077882 */ /* 0x000fc60000000000 */
[----:B------:R-:W1:Y:S01]  /*01d0*/  MUFU.RCP64H R3, R9 ;  /* 0x0000000900037308 */ /* 0x000e620000001800 */
[----:B---3--:R-:W-:-:S10]  /*01e0*/  DMUL R12, R12, UR6 ;  /* 0x000000060c0c7c28 */ /* 0x008fd40008000000 */
[----:B------:R-:W-:Y:S01]  /*01f0*/  FSETP.GEU.AND P1, PT, |R13|, 6.5827683646048100446e-37, PT ;  /* 0x036000000d00780b */ /* 0x000fe20003f2e200 */
[----:B-1----:R-:W-:-:S08]  /*0200*/  DFMA R10, -R8, R2, 1 ;  /* 0x3ff00000080a742b */ /* 0x002fd00000000102 */
[----:B------:R-:W-:-:S08]  /*0210*/  DFMA R10, R10, R10, R10 ;  /* 0x0000000a0a0a722b */ /* 0x000fd0000000000a */
[----:B------:R-:W-:-:S08]  /*0220*/  DFMA R10, R2, R10, R2 ;  /* 0x0000000a020a722b */ /* 0x000fd00000000002 */
[----:B------:R-:W-:-:S08]  /*0230*/  DFMA R2, -R8, R10, 1 ;  /* 0x3ff000000802742b */ /* 0x000fd0000000010a */
[----:B------:R-:W-:-:S08]  /*0240*/  DFMA R2, R10, R2, R10 ;  /* 0x000000020a02722b */ /* 0x000fd0000000000a */
[----:B------:R-:W-:-:S08]  /*0250*/  DMUL R10, R12, R2 ;  /* 0x000000020c0a7228 */ /* 0x000fd00000000000 */
[----:B------:R-:W-:-:S08]  /*0260*/  DFMA R14, -R8, R10, R12 ;  /* 0x0000000a080e722b */ /* 0x000fd0000000010c */
[----:B------:R-:W-:-:S10]  /*0270*/  DFMA R2, R2, R14, R10 ;  /* 0x0000000e0202722b */ /* 0x000fd4000000000a */
[----:B------:R-:W-:-:S05]  /*0280*/  FFMA R10, RZ, R9, R3 ;  /* 0x00000009ff0a7223 */ /* 0x000fca0000000003 */
[----:B------:R-:W-:-:S13]  /*0290*/  FSETP.GT.AND P0, PT, |R10|, 1.469367938527859385e-39, PT ;  /* 0x001000000a00780b */ /* 0x000fda0003f04200 */
[----:B0-----:R-:W-:Y:S05]  /*02a0*/  @P0 BRA P1, `(.L_x_0) ;  /* 0x0000000000080947 */ /* 0x001fea0000800000 */
[----:B------:R-:W-:-:S07]  /*02b0*/  MOV R22, 0x2d0 ;  /* 0x000002d000167802 */ /* 0x000fce0000000f00 */
[----:B-----5:R-:W-:Y:S05]  /*02c0*/  CALL.REL.NOINC `($__internal_0_$__cuda_sm20_div_rn_f64_full) ;  /* 0x00000000001c7944 */ /* 0x020fea0003c00000 */
.L_x_0:
[----:B------:R-:W0:Y:S02]  /*02d0*/  LDCU.64 UR6, c[0x0][0x388] ;  /* 0x00007100ff0677ac */ /* 0x000e240008000a00 */
[----:B0-----:R-:W-:-:S04]  /*02e0*/  IADD3 R8, P0, PT, R16, UR6, RZ ;  /* 0x0000000610087c10 */ /* 0x001fc8000ff1e0ff */
[----:B------:R-:W-:-:S06]  /*02f0*/  IADD3.X R9, PT, PT, R0, UR7, RZ, P0, !PT ;  /* 0x0000000700097c10 */ /* 0x000fcc00087fe4ff */
[----:B------:R-:W2:Y:S02]  /*0300*/  LDG.E.64 R8, desc[UR4][R8.64] ;  /* 0x0000000408087981 */ /* 0x000ea4000c1e1b00 */
[----:B--2--5:R-:W-:-:S07]  /*0310*/  DFMA R4, R8, R2, R4 ;  /* 0x000000020804722b */ /* 0x024fce0000000004 */
[----:B------:R-:W-:Y:S01]  /*0320*/  STG.E.64 desc[UR4][R6.64], R4 ;  /* 0x0000000406007986 */ /* 0x000fe2000c101b04 */
[----:B------:R-:W-:Y:S05]  /*0330*/  EXIT ;  /* 0x000000000000794d */ /* 0x000fea0003800000 */
        .weak           $__internal_0_$__cuda_sm20_div_rn_f64_full
        .type           $__internal_0_$__cuda_sm20_div_rn_f64_full,@function
        .size           $__internal_0_$__cuda_sm20_div_rn_f64_full,(.L_x_34 - $__internal_0_$__cuda_sm20_div_rn_f64_full)
$__internal_0_$__cuda_sm20_div_rn_f64_full:
[C---:B------:R-:W-:Y:S01]  /*0340*/  FSETP.GEU.AND P0, PT, |R9|.reuse, 1.469367938527859385e-39, PT ;  /* 0x001000000900780b */ /* 0x040fe20003f0e200 */
[----:B------:R-:W-:Y:S01]  /*0350*/  IMAD.MOV.U32 R14, RZ, RZ, 0x1 ;  /* 0x00000001ff0e7424 */ /* 0x000fe200078e00ff */
[C---:B------:R-:W-:Y:S01]  /*0360*/  LOP3.LUT R10, R9.reuse, 0x800fffff, RZ, 0xc0, !PT ;  /* 0x800fffff090a7812 */ /* 0x040fe200078ec0ff */
[----:B------:R-:W-:Y:S01]  /*0370*/  IMAD.MOV.U32 R23, RZ, RZ, 0x1ca00000 ;  /* 0x1ca00000ff177424 */ /* 0x000fe200078e00ff */
[----:B------:R-:W-:Y:S02]  /*0380*/  LOP3.LUT R20, R9, 0x7ff00000, RZ, 0xc0, !PT ;  /* 0x7ff0000009147812 */ /* 0x000fe400078ec0ff */
[----:B------:R-:W-:Y:S01]  /*0390*/  LOP3.LUT R11, R10, 0x3ff00000, RZ, 0xfc, !PT ;  /* 0x3ff000000a0b7812 */ /* 0x000fe200078efcff */
[----:B------:R-:W-:-:S06]  /*03a0*/  IMAD.MOV.U32 R10, RZ, RZ, R8 ;  /* 0x000000ffff0a7224 */ /* 0x000fcc00078e0008 */
[----:B------:R-:W-:-:S06]  /*03b0*/  @!P0 DMUL R10, R8, 8.98846567431157953865e+307 ;  /* 0x7fe00000080a8828 */ /* 0x000fcc0000000000 */
[----:B------:R-:W0:Y:S02]  /*03c0*/  MUFU.RCP64H R15, R11 ;  /* 0x0000000b000f7308 */ /* 0x000e240000001800 */
[----:B0-----:R-:W-:-:S08]  /*03d0*/  DFMA R2, R14, -R10, 1 ;  /* 0x3ff000000e02742b */ /* 0x001fd0000000080a */
[----:B------:R-:W-:-:S08]  /*03e0*/  DFMA R2, R2, R2, R2 ;  /* 0x000000020202722b */ /* 0x000fd00000000002 */
[----:B------:R-:W-:Y:S01]  /*03f0*/  DFMA R14, R14, R2, R14 ;  /* 0x000000020e0e722b */ /* 0x000fe2000000000e */
[----:B------:R-:W-:Y:S02]  /*0400*/  IMAD.MOV.U32 R3, RZ, RZ, R13 ;  /* 0x000000ffff037224 */ /* 0x000fe400078e000d */
[----:B------:R-:W-:-:S03]  /*0410*/  IMAD.MOV.U32 R2, RZ, RZ, R12 ;  /* 0x000000ffff027224 */ /* 0x000fc600078e000c */
[----:B------:R-:W-:Y:S02]  /*0420*/  LOP3.LUT R17, R3, 0x7ff00000, RZ, 0xc0, !PT ;  /* 0x7ff0000003117812 */ /* 0x000fe400078ec0ff */
[----:B------:R-:W-:Y:S01]  /*0430*/  DFMA R18, R14, -R10, 1 ;  /* 0x3ff000000e12742b */ /* 0x000fe2000000080a */
[----:B------:R-:W-:Y:S01]  /*0440*/  IMAD.MOV.U32 R12, RZ, RZ, R2 ;  /* 0x000000ffff0c7224 */ /* 0x000fe200078e0002 */
[----:B------:R-:W-:Y:S01]  /*0450*/  ISETP.GE.U32.AND P1, PT, R17, R20, PT ;  /* 0x000000141100720c */ /* 0x000fe20003f26070 */
[----:B------:R-:W-:-:S03]  /*0460*/  IMAD.MOV.U32 R24, RZ, RZ, R17 ;  /* 0x000000ffff187224 */ /* 0x000fc600078e0011 */
[----:B------:R-:W-:Y:S02]  /*0470*/  SEL R13, R23, 0x63400000, !P1 ;  /* 0x63400000170d7807 */ /* 0x000fe40004800000 */
[----:B------:R-:W-:Y:S01]  /*0480*/  DFMA R14, R14, R18, R14 ;  /* 0x000000120e0e722b */ /* 0x000fe2000000000e */
[----:B------:R-:W-:Y:S02]  /*0490*/  FSETP.GEU.AND P1, PT, |R3|, 1.469367938527859385e-39, PT ;  /* 0x001000000300780b */ /* 0x000fe40003f2e200 */
[----:B------:R-:W-:-:S11]  /*04a0*/  LOP3.LUT R13, R13, 0x800fffff, R3, 0xf8, !PT ;  /* 0x800fffff0d0d7812 */ /* 0x000fd600078ef803 */
[----:B------:R-:W-:Y:S05]  /*04b0*/  @P1 BRA `(.L_x_1) ;  /* 0x0000000000201947 */ /* 0x000fea0003800000 */
[----:B------:R-:W-:-:S04]  /*04c0*/  LOP3.LUT R18, R9, 0x7ff00000, RZ, 0xc0, !PT ;  /* 0x7ff0000009127812 */ /* 0x000fc800078ec0ff */
[----:B------:R-:W-:Y:S01]  /*04d0*/  ISETP.GE.U32.AND P1, PT, R17, R18, PT ;  /* 0x000000121100720c */ /* 0x000fe20003f26070 */
[----:B------:R-:W-:-:S03]  /*04e0*/  IMAD.MOV.U32 R18, RZ, RZ, RZ ;  /* 0x000000ffff127224 */ /* 0x000fc600078e00ff */
[----:B------:R-:W-:-:S04]  /*04f0*/  SEL R19, R23, 0x63400000, !P1 ;  /* 0x6340000017137807 */ /* 0x000fc80004800000 */
[----:B------:R-:W-:-:S04]  /*0500*/  LOP3.LUT R19, R19, 0x80000000, R3, 0xf8, !PT ;  /* 0x8000000013137812 */ /* 0x000fc800078ef803 */
[----:B------:R-:W-:-:S06]  /*0510*/  LOP3.LUT R19, R19, 0x100000, RZ, 0xfc, !PT ;  /* 0x0010000013137812 */ /* 0x000fcc00078efcff */
[----:B------:R-:W-:-:S10]  /*0520*/  DFMA R12, R12, 2, -R18 ;  /* 0x400000000c0c782b */ /* 0x000fd40000000812 */
[----:B------:R-:W-:-:S07]  /*0530*/  LOP3.LUT R24, R13, 0x7ff00000, RZ, 0xc0, !PT ;  /* 0x7ff000000d187812 */ /* 0x000fce00078ec0ff */
.L_x_1:
[----:B------:R-:W-:Y:S01]  /*0540*/  IMAD.MOV.U32 R25, RZ, RZ, R20 ;  /* 0x000000ffff197224 */ /* 0x000fe200078e0014 */
[----:B------:R-:W-:Y:S01]  /*0550*/  @!P0 LOP3.LUT R25, R11, 0x7ff00000, RZ, 0xc0, !PT ;  /* 0x7ff000000b198812 */ /* 0x000fe200078ec0ff */
[----:B------:R-:W-:Y:S01]  /*0560*/  VIADD R26, R24, 0xffffffff ;  /* 0xffffffff181a7836 */ /* 0x000fe20000000000 */
[----:B------:R-:W-:-:S04]  /*0570*/  DMUL R18, R14, R12 ;  /* 0x0000000c0e127228 */ /* 0x000fc80000000000 */
[----:B------:R-:W-:Y:S01]  /*0580*/  ISETP.GT.U32.AND P0, PT, R26, 0x7feffffe, PT ;  /* 0x7feffffe1a00780c */ /* 0x000fe20003f04070 */
[----:B------:R-:W-:-:S03]  /*0590*/  VIADD R26, R25, 0xffffffff ;  /* 0xffffffff191a7836 */ /* 0x000fc60000000000 */
[----:B------:R-:W-:Y:S02]  /*05a0*/  DFMA R20, R18, -R10, R12 ;  /* 0x8000000a1214722b */ /* 0x000fe4000000000c */
[----:B------:R-:W-:-:S06]  /*05b0*/  ISETP.GT.U32.OR P0, PT, R26, 0x7feffffe, P0 ;  /* 0x7feffffe1a00780c */ /* 0x000fcc0000704470 */
[----:B------:R-:W-:-:S07]  /*05c0*/  DFMA R20, R14, R20, R18 ;  /* 0x000000140e14722b */ /* 0x000fce0000000012 */
[----:B------:R-:W-:Y:S05]  /*05d0*/  @P0 BRA `(.L_x_2) ;  /* 0x00000000006c0947 */ /* 0x000fea0003800000 */
[----:B------:R-:W-:Y:S01]  /*05e0*/  LOP3.LUT R14, R9, 0x7ff00000, RZ, 0xc0, !PT ;  /* 0x7ff00000090e7812 */ /* 0x000fe200078ec0ff */
[----:B------:R-:W-:-:S03]  /*05f0*/  IMAD.MOV.U32 R18, RZ, RZ, RZ ;  /* 0x000000ffff127224 */ /* 0x000fc600078e00ff */
[CC--:B------:R-:W-:Y:S02]  /*0600*/  VIADDMNMX R2, R17.reuse, -R14.reuse, 0xb9600000, !PT ;  /* 0xb960000011027446 */ /* 0x0c0fe4000780090e */
[----:B------:R-:W-:Y:S02]  /*0610*/  ISETP.GE.U32.AND P0, PT, R17, R14, PT ;  /* 0x0000000e1100720c */ /* 0x000fe40003f06070 */
[----:B------:R-:W-:Y:S02]  /*0620*/  VIMNMX R2, PT, PT, R2, 0x46a00000, PT ;  /* 0x46a0000002027848 */ /* 0x000fe40003fe0100 */
[----:B------:R-:W-:-:S05]  /*0630*/  SEL R23, R23, 0x63400000, !P0 ;  /* 0x6340000017177807 */ /* 0x000fca0004000000 */
[----:B------:R-:W-:-:S04]  /*0640*/  IMAD.IADD R2, R2, 0x1, -R23 ;  /* 0x0000000102027824 */ /* 0x000fc800078e0a17 */
[----:B------:R-:W-:-:S06]  /*0650*/  VIADD R19, R2, 0x7fe00000 ;  /* 0x7fe0000002137836 */ /* 0x000fcc0000000000 */
[----:B------:R-:W-:-:S10]  /*0660*/  DMUL R14, R20, R18 ;  /* 0x00000012140e7228 */ /* 0x000fd40000000000 */
[----:B------:R-:W-:-:S13]  /*0670*/  FSETP.GTU.AND P0, PT, |R15|, 1.469367938527859385e-39, PT ;  /* 0x001000000f00780b */ /* 0x000fda0003f0c200 */
[----:B------:R-:W-:Y:S05]  /*0680*/  @P0 BRA `(.L_x_3) ;  /* 0x0000000000940947 */ /* 0x000fea0003800000 */
[----:B------:R-:W-:Y:S01]  /*0690*/  DFMA R10, R20, -R10, R12 ;  /* 0x8000000a140a722b */ /* 0x000fe2000000000c */
[----:B------:R-:W-:-:S09]  /*06a0*/  IMAD.MOV.U32 R18, RZ, RZ, RZ ;  /* 0x000000ffff127224 */ /* 0x000fd200078e00ff */
[C---:B------:R-:W-:Y:S02]  /*06b0*/  FSETP.NEU.AND P0, PT, R11.reuse, RZ, PT ;  /* 0x000000ff0b00720b */ /* 0x040fe40003f0d000 */
[----:B------:R-:W-:-:S04]  /*06c0*/  LOP3.LUT R3, R11, 0x80000000, R9, 0x48, !PT ;  /* 0x800000000b037812 */ /* 0x000fc800078e4809 */
[----:B------:R-:W-:-:S07]  /*06d0*/  LOP3.LUT R19, R3, R19, RZ, 0xfc, !PT ;  /* 0x0000001303137212 */ /* 0x000fce00078efcff */
[----:B------:R-:W-:Y:S05]  /*06e0*/  @!P0 BRA `(.L_x_3) ;  /* 0x00000000007c8947 */ /* 0x000fea0003800000 */
[----:B------:R-:W-:Y:S01]  /*06f0*/  IMAD.MOV R9, RZ, RZ, -R2 ;  /* 0x000000ffff097224 */ /* 0x000fe200078e0a02 */
[----:B------:R-:W-:Y:S01]  /*0700*/  DMUL.RP R18, R20, R18 ;  /* 0x0000001214127228 */ /* 0x000fe20000008000 */
[----:B------:R-:W-:-:S06]  /*0710*/  IMAD.MOV.U32 R8, RZ, RZ, RZ ;  /* 0x000000ffff087224 */ /* 0x000fcc00078e00ff */
[----:B------:R-:W-:-:S03]  /*0720*/  DFMA R8, R14, -R8, R20 ;  /* 0x800000080e08722b */ /* 0x000fc60000000014 */
[----:B------:R-:W-:-:S03]  /*0730*/  LOP3.LUT R3, R19, R3, RZ, 0x3c, !PT ;  /* 0x0000000313037212 */ /* 0x000fc600078e3cff */
[----:B------:R-:W-:-:S04]  /*0740*/  IADD3 R8, PT, PT, -R2, -0x43300000, RZ ;  /* 0xbcd0000002087810 */ /* 0x000fc80007ffe1ff */
[----:B------:R-:W-:-:S04]  /*0750*/  FSETP.NEU.AND P0, PT, |R9|, R8, PT ;  /* 0x000000080900720b */ /* 0x000fc80003f0d200 */
[----:B------:R-:W-:Y:S02]  /*0760*/  FSEL R14, R18, R14, !P0 ;  /* 0x0000000e120e7208 */ /* 0x000fe40004000000 */
[----:B------:R-:W-:Y:S01]  /*0770*/  FSEL R15, R3, R15, !P0 ;  /* 0x0000000f030f7208 */ /* 0x000fe20004000000 */
[----:B------:R-:W-:Y:S06]  /*0780*/  BRA `(.L_x_3) ;  /* 0x0000000000547947 */ /* 0x000fec0003800000 */
.L_x_2:
[----:B------:R-:W-:-:S14]  /*0790*/  DSETP.NAN.AND P0, PT, R2, R2, PT ;  /* 0x000000020200722a */ /* 0x000fdc0003f08000 */
[----:B------:R-:W-:Y:S05]  /*07a0*/  @P0 BRA `(.L_x_4) ;  /* 0x0000000000440947 */ /* 0x000fea0003800000 */
[----:B------:R-:W-:-:S14]  /*07b0*/  DSETP.NAN.AND P0, PT, R8, R8, PT ;  /* 0x000000080800722a */ /* 0x000fdc0003f08000 */
[----:B------:R-:W-:Y:S05]  /*07c0*/  @P0 BRA `(.L_x_5) ;  /* 0x0000000000300947 */ /* 0x000fea0003800000 */
[----:B------:R-:W-:Y:S01]  /*07d0*/  ISETP.NE.AND P0, PT, R24, R25, PT ;  /* 0x000000191800720c */ /* 0x000fe20003f05270 */
[----:B------:R-:W-:Y:S02]  /*07e0*/  IMAD.MOV.U32 R14, RZ, RZ, 0x0 ;  /* 0x00000000ff0e7424 */ /* 0x000fe400078e00ff */
[----:B------:R-:W-:-:S10]  /*07f0*/  IMAD.MOV.U32 R15, RZ, RZ, -0x80000 ;  /* 0xfff80000ff0f7424 */ /* 0x000fd400078e00ff */
[----:B------:R-:W-:Y:S05]  /*0800*/  @!P0 BRA `(.L_x_3) ;  /* 0x0000000000348947 */ /* 0x000fea0003800000 */
[----:B------:R-:W-:Y:S02]  /*0810*/  ISETP.NE.AND P0, PT, R24, 0x7ff00000, PT ;  /* 0x7ff000001800780c */ /* 0x000fe40003f05270 */
[----:B------:R-:W-:Y:S02]  /*0820*/  LOP3.LUT R15, R3, 0x80000000, R9, 0x48, !PT ;  /* 0x80000000030f7812 */ /* 0x000fe400078e4809 */
[----:B------:R-:W-:-:S13]  /*0830*/  ISETP.EQ.OR P0, PT, R25, RZ, !P0 ;  /* 0x000000ff1900720c */ /* 0x000fda0004702670 */
[----:B------:R-:W-:Y:S01]  /*0840*/  @P0 LOP3.LUT R2, R15, 0x7ff00000, RZ, 0xfc, !PT ;  /* 0x7ff000000f020812 */ /* 0x000fe200078efcff */
[----:B------:R-:W-:Y:S02]  /*0850*/  @!P0 IMAD.MOV.U32 R14, RZ, RZ, RZ ;  /* 0x000000ffff0e8224 */ /* 0x000fe400078e00ff */
[----:B------:R-:W-:Y:S02]  /*0860*/  @P0 IMAD.MOV.U32 R14, RZ, RZ, RZ ;  /* 0x000000ffff0e0224 */ /* 0x000fe400078e00ff */
[----:B------:R-:W-:Y:S01]  /*0870*/  @P0 IMAD.MOV.U32 R15, RZ, RZ, R2 ;  /* 0x000000ffff0f0224 */ /* 0x000fe200078e0002 */
[----:B------:R-:W-:Y:S06]  /*0880*/  BRA `(.L_x_3) ;  /* 0x0000000000147947 */ /* 0x000fec0003800000 */
.L_x_5:
[----:B------:R-:W-:Y:S01]  /*0890*/  LOP3.LUT R15, R9, 0x80000, RZ, 0xfc, !PT ;  /* 0x00080000090f7812 */ /* 0x000fe200078efcff */
[----:B------:R-:W-:Y:S01]  /*08a0*/  IMAD.MOV.U32 R14, RZ, RZ, R8 ;  /* 0x000000ffff0e7224 */ /* 0x000fe200078e0008 */
[----:B------:R-:W-:Y:S06]  /*08b0*/  BRA `(.L_x_3) ;  /* 0x0000000000087947 */ /* 0x000fec0003800000 */
.L_x_4:
[----:B------:R-:W-:Y:S01]  /*08c0*/  LOP3.LUT R15, R3, 0x80000, RZ, 0xfc, !PT ;  /* 0x00080000030f7812 */ /* 0x000fe200078efcff */
[----:B------:R-:W-:-:S07]  /*08d0*/  IMAD.MOV.U32 R14, RZ, RZ, R2 ;  /* 0x000000ffff0e7224 */ /* 0x000fce00078e0002 */
.L_x_3:
[----:B------:R-:W-:Y:S02]  /*08e0*/  IMAD.MOV.U32 R23, RZ, RZ, 0x0 ;  /* 0x00000000ff177424 */ /* 0x000fe400078e00ff */
[----:B------:R-:W-:Y:S02]  /*08f0*/  IMAD.MOV.U32 R2, RZ, RZ, R14 ;  /* 0x000000ffff027224 */ /* 0x000fe400078e000e */
[----:B------:R-:W-:Y:S01]  /*0900*/  IMAD.MOV.U32 R3, RZ, RZ, R15 ;  /* 0x000000ffff037224 */ /* 0x000fe200078e000f */
[----:B------:R-:W-:Y:S06]  /*0910*/  RET.REL.NODEC R22 `(_Z10SolvingODEPdS_ddi) ;  /* 0xfffffff416b87950 */ /* 0x000fec0003c3ffff */
.L_x_6:
[----:B------:R-:W-:-:S00]  /*0920*/  BRA `(.L_x_6) ;  /* 0xfffffffc00fc7947 */ /* 0x000fc0000383ffff */
[----:B------:R-:W-:-:S00]  /*0930*/  NOP ;  /* 0x0000000000007918 */ /* 0x000fc00000000000 */
        /* <DEDUP_REMOVED lines=12> */
.L_x_34:


//--------------------- .text._Z10DerivativePdS_di --------------------------
	.section	.text._Z10DerivativePdS_di,"ax",@progbits
	.align	128
        .global         _Z10DerivativePdS_di
        .type           _Z10DerivativePdS_di,@function
        .size           _Z10DerivativePdS_di,(.L_x_36 - _Z10DerivativePdS_di)
        .other          _Z10DerivativePdS_di,@"STO_CUDA_ENTRY STV_DEFAULT"
_Z10DerivativePdS_di:
.text._Z10DerivativePdS_di:
[----:B------:R-:W0:Y:S01]  /*0000*/  LDC R1, c[0x0][0x37c] ;  /* 0x0000df00ff017b82 */ /* 0x000e220000000800 */
[----:B------:R-:W1:Y:S07]  /*0010*/  S2R R3, SR_TID.X ;  /* 0x0000000000037919 */ /* 0x000e6e0000002100 */
[----:B------:R-:W1:Y:S01]  /*0020*/  S2UR UR4, SR_CTAID.X ;  /* 0x00000000000479c3 */ /* 0x000e620000002500 */
[----:B------:R-:W2:Y:S01]  /*0030*/  LDCU UR8, c[0x0][0x398] ;  /* 0x00007300ff0877ac */ /* 0x000ea20008000800 */
[----:B0-----:R-:W-:Y:S01]  /*0040*/  VIADD R1, R1, 0xffffffd8 ;  /* 0xffffffd801017836 */ /* 0x001fe20000000000 */
[----:B------:R-:W0:Y:S05]  /*0050*/  S2R R5, SR_TID.Y ;  /* 0x0000000000057919 */ /* 0x000e2a0000002200 */
[----:B------:R-:W1:Y:S08]  /*0060*/  LDC R24, c[0x0][0x360] ;  /* 0x0000d800ff187b82 */ /* 0x000e700000000800 */
[----:B------:R-:W0:Y:S08]  /*0070*/  S2UR UR5, SR_CTAID.Y ;  /* 0x00000000000579c3 */ /* 0x000e300000002600 */
[----:B------:R-:W0:Y:S01]  /*0080*/  LDC R0, c[0x0][0x364] ;  /* 0x0000d900ff007b82 */ /* 0x000e220000000800 */
[----:B-1----:R-:W-:-:S02]  /*0090*/  IMAD R24, R24, UR4, R3 ;  /* 0x0000000418187c24 */ /* 0x002fc4000f8e0203 */
[----:B0-----:R-:W-:-:S05]  /*00a0*/  IMAD R3, R0, UR5, R5 ;  /* 0x0000000500037c24 */ /* 0x001fca000f8e0205 */
[----:B------:R-:W-:-:S04]  /*00b0*/  VIMNMX R0, PT, PT, R24, R3, !PT ;  /* 0x0000000318007248 */ /* 0x000fc80007fe0100 */
[----:B--2---:R-:W-:-:S13]  /*00c0*/  ISETP.GE.AND P0, PT, R0, UR8, PT ;  /* 0x0000000800007c0c */ /* 0x004fda000bf06270 */
[----:B------:R-:W-:Y:S05]  /*00d0*/  @P0 EXIT ;  /* 0x000000000000094d */ /* 0x000fea0003800000 */
[----:B------:R-:W0:Y:S01]  /*00e0*/  LDCU.64 UR10, c[0x0][0x380] ;  /* 0x00007000ff0a77ac */ /* 0x000e220008000a00 */
[----:B------:R-:W-:Y:S01]  /*00f0*/  IMAD R26, R24, UR8, RZ ;  /* 0x00000008181a7c24 */ /* 0x000fe2000f8e02ff */
[----:B------:R-:W1:Y:S04]  /*0100*/  LDCU.64 UR6, c[0x0][0x358] ;  /* 0x00006b00ff0677ac */ /* 0x000e680008000a00 */
[----:B------:R-:W-:Y:S02]  /*0110*/  SHF.R.S32.HI R25, RZ, 0x1f, R26 ;  /* 0x0000001fff197819 */ /* 0x000fe4000001141a */
[----:B------:R-:W-:-:S05]  /*0120*/  IADD3 R0, P0, PT, R3, R26, RZ ;  /* 0x0000001a03007210 */ /* 0x000fca0007f1e0ff */
[----:B------:R-:W-:Y:S02]  /*0130*/  IMAD.X R5, RZ, RZ, R25, P0 ;  /* 0x000000ffff057224 */ /* 0x000fe400000e0619 */
[----:B------:R-:W-:-:S03]  /*0140*/  IMAD.SHL.U32 R2, R0, 0x8, RZ ;  /* 0x0000000800027824 */ /* 0x000fc600078e00ff */
[----:B------:R-:W-:Y:S02]  /*0150*/  SHF.L.U64.HI R0, R0, 0x3, R5 ;  /* 0x0000000300007819 */ /* 0x000fe40000010205 */
[----:B0-----:R-:W-:-:S04]  /*0160*/  IADD3 R16, P0, PT, R2, UR10, RZ ;  /* 0x0000000a02107c10 */ /* 0x001fc8000ff1e0ff */
[----:B------:R-:W-:-:S05]  /*0170*/  IADD3.X R17, PT, PT, R0, UR11, RZ, P0, !PT ;  /* 0x0000000b00117c10 */ /* 0x000fca00087fe4ff */
[----:B-1----:R0:W5:Y:S01]  /*0180*/  LDG.E.64 R18, desc[UR6][R16.64] ;  /* 0x0000000610127981 */ /* 0x002162000c1e1b00 */
[----:B------:R-:W-:Y:S01]  /*0190*/  UIADD3 UR4, UPT, UPT, UR8, -0x1, URZ ;  /* 0xffffffff08047890 */ /* 0x000fe2000fffe0ff */
[----:B------:R-:W-:Y:S05]  /*01a0*/  BSSY.RECONVERGENT B0, `(.L_x_7) ;  /* 0x0000025000007945 */ /* 0x000fea0003800200 */
[----:B------:R-:W-:-:S13]  /*01b0*/  ISETP.NE.AND P0, PT, R24, UR4, PT ;  /* 0x0000000418007c0c */ /* 0x000fda000bf05270 */
[----:B0-----:R-:W-:Y:S05]  /*01c0*/  @P0 BRA `(.L_x_8) ;  /* 0x0000000000700947 */ /* 0x001fea0003800000 */
[----:B------:R-:W-:Y:S01]  /*01d0*/  VIADD R12, R3, 0x1 ;  /* 0x00000001030c7836 */ /* 0x000fe20000000000 */
[----:B------:R-:W0:Y:S01]  /*01e0*/  LDCU.64 UR12, c[0x0][0x390] ;  /* 0x00007200ff0c77ac */ /* 0x000e220008000a00 */
[----:B------:R-:W-:Y:S01]  /*01f0*/  IMAD.MOV.U32 R10, RZ, RZ, 0x0 ;  /* 0x00000000ff0a7424 */ /* 0x000fe200078e00ff */
[----:B------:R-:W-:Y:S01]  /*0200*/  BSSY.RECONVERGENT B1, `(.L_x_9) ;  /* 0x0000017000017945 */ /* 0x000fe20003800200 */
[----:B------:R-:W0:Y:S01]  /*0210*/  I2F.F64.U32 R4, R12 ;  /* 0x0000000c00047312 */ /* 0x000e220000201800 */
[----:B------:R-:W-:Y:S01]  /*0220*/  IMAD.MOV.U32 R11, RZ, RZ, 0x3fd80000 ;  /* 0x3fd80000ff0b7424 */ /* 0x000fe200078e00ff */
[----:B0-----:R-:W-:-:S08]  /*0230*/  DMUL R4, R4, UR12 ;  /* 0x0000000c04047c28 */ /* 0x001fd00008000000 */
[----:B------:R-:W-:-:S06]  /*0240*/  DMUL R4, R4, 0.25 ;  /* 0x3fd0000004047828 */ /* 0x000fcc0000000000 */
[----:B------:R-:W0:Y:S04]  /*0250*/  MUFU.RSQ64H R7, R5 ;  /* 0x0000000500077308 */ /* 0x000e280000001c00 */
[----:B------:R-:W-:-:S05]  /*0260*/  VIADD R6, R5, 0xfcb00000 ;  /* 0xfcb0000005067836 */ /* 0x000fca0000000000 */
[----:B------:R-:W-:Y:S01]  /*0270*/  ISETP.GE.U32.AND P0, PT, R6, 0x7ca00000, PT ;  /* 0x7ca000000600780c */ /* 0x000fe20003f06070 */
[----:B0-----:R-:W-:-:S08]  /*0280*/  DMUL R8, R6, R6 ;  /* 0x0000000606087228 */ /* 0x001fd00000000000 */
[----:B------:R-:W-:-:S08]  /*0290*/  DFMA R8, R4, -R8, 1 ;  /* 0x3ff000000408742b */ /* 0x000fd00000000808 */
[----:B------:R-:W-:Y:S02]  /*02a0*/  DFMA R10, R8, R10, 0.5 ;  /* 0x3fe00000080a742b */ /* 0x000fe4000000000a */
[----:B------:R-:W-:-:S08]  /*02b0*/  DMUL R8, R6, R8 ;  /* 0x0000000806087228 */ /* 0x000fd00000000000 */
[----:B------:R-:W-:-:S08]  /*02c0*/  DFMA R8, R10, R8, R6 ;  /* 0x000000080a08722b */ /* 0x000fd00000000006 */
[----:B------:R-:W-:Y:S02]  /*02d0*/  DMUL R10, R4, R8 ;  /* 0x00000008040a7228 */ /* 0x000fe40000000000 */
[----:B------:R-:W-:Y:S02]  /*02e0*/  VIADD R15, R9, 0xfff00000 ;  /* 0xfff00000090f7836 */ /* 0x000fe40000000000 */
[----:B------:R-:W-:-:S04]  /*02f0*/  IMAD.MOV.U32 R14, RZ, RZ, R8 ;  /* 0x000000ffff0e7224 */ /* 0x000fc800078e0008 */
[----:B------:R-:W-:-:S08]  /*0300*/  DFMA R12, R10, -R10, R4 ;  /* 0x8000000a0a0c722b */ /* 0x000fd00000000004 */
[----:B------:R-:W-:Y:S01]  /*0310*/  DFMA R20, R12, R14, R10 ;  /* 0x0000000e0c14722b */ /* 0x000fe2000000000a */
[----:B------:R-:W-:Y:S10]  /*0320*/  @!P0 BRA `(.L_x_10) ;  /* 0x0000000000108947 */ /* 0x000ff40003800000 */
[----:B------:R-:W-:-:S07]  /*0330*/  MOV R20, 0x350 ;  /* 0x0000035000147802 */ /* 0x000fce0000000f00 */
[----:B-----5:R-:W-:Y:S05]  /*0340*/  CALL.REL.NOINC `($__internal_1_$__cuda_sm20_dsqrt_rn_f64_mediumpath_v1) ;  /* 0x00000008008c7944 */ /* 0x020fea0003c00000 */
[----:B------:R-:W-:Y:S02]  /*0350*/  IMAD.MOV.U32 R20, RZ, RZ, R6 ;  /* 0x000000ffff147224 */ /* 0x000fe400078e0006 */
[----:B------:R-:W-:-:S07]  /*0360*/  IMAD.MOV.U32 R21, RZ, RZ, R7 ;  /* 0x000000ffff157224 */ /* 0x000fce00078e0007 */
.L_x_10:
[----:B------:R-:W-:Y:S05]  /*0370*/  BSYNC.RECONVERGENT B1 ;  /* 0x0000000000017941 */ /* 0x000fea0003800200 */
.L_x_9:
[----:B------:R-:W-:Y:S05]  /*0380*/  BRA `(.L_x_11) ;  /* 0x0000000000187947 */ /* 0x000fea0003800000 */
.L_x_8:
[----:B------:R-:W-:-:S05]  /*0390*/  VIADD R4, R26, UR8 ;  /* 0x000000081a047c36 */ /* 0x000fca0008000000 */
[----:B------:R-:W-:-:S04]  /*03a0*/  IADD3 R5, P0, PT, R3, R4, RZ ;  /* 0x0000000403057210 */ /* 0x000fc80007f1e0ff */
[----:B------:R-:W-:Y:S02]  /*03b0*/  LEA.HI.X.SX32 R4, R4, RZ, 0x1, P0 ;  /* 0x000000ff04047211 */ /* 0x000fe400000f0eff */
[----:B------:R-:W-:-:S04]  /*03c0*/  LEA R20, P0, R5, UR10, 0x3 ;  /* 0x0000000a05147c11 */ /* 0x000fc8000f8018ff */
[----:B------:R-:W-:-:S06]  /*03d0*/  LEA.HI.X R21, R5, UR11, R4, 0x3, P0 ;  /* 0x0000000b05157c11 */ /* 0x000fcc00080f1c04 */
[----:B------:R-:W5:Y:S03]  /*03e0*/  LDG.E.64 R20, desc[UR6][R20.64] ;  /* 0x0000000614147981 */ /* 0x000f66000c1e1b00 */
.L_x_11:
[----:B------:R-:W-:Y:S05]  /*03f0*/  BSYNC.RECONVERGENT B0 ;  /* 0x0000000000007941 */ /* 0x000fea0003800200 */
.L_x_7:
[----:B------:R-:W-:Y:S01]  /*0400*/  ISETP.NE.AND P0, PT, R24, RZ, PT ;  /* 0x000000ff1800720c */ /* 0x000fe20003f05270 */
[----:B------:R-:W-:Y:S01]  /*0410*/  BSSY.RECONVERGENT B0, `(.L_x_12) ;  /* 0x000000c000007945 */ /* 0x000fe20003800200 */
[----:B------:R-:W-:Y:S02]  /*0420*/  ISETP.NE.AND P1, PT, R3, RZ, PT ;  /* 0x000000ff0300720c */ /* 0x000fe40003f25270 */
[----:B------:R-:W-:-:S09]  /*0430*/  CS2R R22, SRZ ;  /* 0x0000000000167805 */ /* 0x000fd2000001ff00 */
[----:B------:R-:W-:Y:S05]  /*0440*/  @!P0 BRA `(.L_x_13) ;  /* 0x0000000000208947 */ /* 0x000fea0003800000 */
[----:B------:R-:W0:Y:S01]  /*0450*/  LDCU UR5, c[0x0][0x398] ;  /* 0x00007300ff0577ac */ /* 0x000e220008000800 */
[----:B------:R-:W1:Y:S01]  /*0460*/  LDCU.64 UR8, c[0x0][0x380] ;  /* 0x00007000ff0877ac */ /* 0x000e620008000a00 */
[----:B0-----:R-:W-:-:S05]  /*0470*/  VIADD R4, R26, -UR5 ;  /* 0x800000051a047c36 */ /* 0x001fca0008000000 */
[----:B------:R-:W-:-:S04]  /*0480*/  IADD3 R5, P0, PT, R3, R4, RZ ;  /* 0x0000000403057210 */ /* 0x000fc80007f1e0ff */
[----:B------:R-:W-:Y:S02]  /*0490*/  LEA.HI.X.SX32 R4, R4, RZ, 0x1, P0 ;  /* 0x000000ff04047211 */ /* 0x000fe400000f0eff */
[----:B-1----:R-:W-:-:S04]  /*04a0*/  LEA R22, P0, R5, UR8, 0x3 ;  /* 0x0000000805167c11 */ /* 0x002fc8000f8018ff */
[----:B------:R-:W-:-:S06]  /*04b0*/  LEA.HI.X R23, R5, UR9, R4, 0x3, P0 ;  /* 0x0000000905177c11 */ /* 0x000fcc00080f1c04 */
[----:B------:R-:W5:Y:S03]  /*04c0*/  LDG.E.64 R22, desc[UR6][R22.64] ;  /* 0x0000000616167981 */ /* 0x000f66000c1e1b00 */
.L_x_13:
[----:B------:R-:W-:Y:S05]  /*04d0*/  BSYNC.RECONVERGENT B0 ;  /* 0x0000000000007941 */ /* 0x000fea0003800200 */
.L_x_12:
[----:B------:R-:W-:Y:S04]  /*04e0*/  BSSY.RECONVERGENT B1, `(.L_x_14) ;  /* 0x0000050000017945 */ /* 0x000fe80003800200 */
[----:B------:R-:W-:Y:S05]  /*04f0*/  @P1 BRA `(.L_x_15) ;  /* 0x00000004001c1947 */ /* 0x000fea0003800000 */
[----:B------:R-:W-:Y:S01]  /*0500*/  VIADD R6, R24, 0x1 ;  /* 0x0000000118067836 */ /* 0x000fe20000000000 */
[----:B------:R-:W0:Y:S01]  /*0510*/  LDCU.64 UR8, c[0x0][0x390] ;  /* 0x00007200ff0877ac */ /* 0x000e220008000a00 */
[----:B------:R-:W-:Y:S02]  /*0520*/  BSSY.RECONVERGENT B0, `(.L_x_16) ;  /* 0x0000020000007945 */ /* 0x000fe40003800200 */
[----:B------:R-:W0:Y:S02]  /*0530*/  I2F.F64 R4, R6 ;  /* 0x0000000600047312 */ /* 0x000e240000201c00 */
[----:B0-----:R-:W-:Y:S01]  /*0540*/  DMUL R4, R4, UR8 ;  /* 0x0000000804047c28 */ /* 0x001fe20008000000 */
[----:B------:R-:W-:Y:S01]  /*0550*/  UMOV UR8, 0x66666667 ;  /* 0x6666666700087882 */ /* 0x000fe20000000000 */
[----:B------:R-:W-:-:S06]  /*0560*/  UMOV UR9, 0x402f6666 ;  /* 0x402f666600097882 */ /* 0x000fcc0000000000 */
[----:B------:R-:W-:-:S08]  /*0570*/  DMUL R4, R4, UR8 ;  /* 0x0000000804047c28 */ /* 0x000fd00008000000 */
[----:B------:R-:W-:-:S08]  /*0580*/  DMUL R12, R4, 0.25 ;  /* 0x3fd00000040c7828 */ /* 0x000fd00000000000 */
[----:B------:R-:W-:-:S14]  /*0590*/  DSETP.NEU.AND P0, PT, |R12|, +INF , PT ;  /* 0x7ff000000c00742a */ /* 0x000fdc0003f0d200 */
[----:B------:R-:W-:Y:S01]  /*05a0*/  @!P0 DMUL R28, RZ, R12 ;  /* 0x0000000cff1c8228 */ /* 0x000fe20000000000 */
[----:B------:R-:W-:Y:S01]  /*05b0*/  @!P0 IMAD.MOV.U32 R25, RZ, RZ, RZ ;  /* 0x000000ffff198224 */ /* 0x000fe200078e00ff */
[----:B------:R-:W-:Y:S09]  /*05c0*/  @!P0 BRA `(.L_x_17) ;  /* 0x0000000000548947 */ /* 0x000ff20003800000 */
[----:B------:R-:W-:Y:S01]  /*05d0*/  UMOV UR8, 0x6dc9c883 ;  /* 0x6dc9c88300087882 */ /* 0x000fe20000000000 */
[----:B------:R-:W-:Y:S01]  /*05e0*/  UMOV UR9, 0x3fe45f30 ;  /* 0x3fe45f3000097882 */ /* 0x000fe20000000000 */
[C---:B------:R-:W-:Y:S02]  /*05f0*/  DSETP.GE.AND P0, PT, |R12|.reuse, 2.14748364800000000000e+09, PT ;  /* 0x41e000000c00742a */ /* 0x040fe40003f06200 */
[----:B------:R-:W-:Y:S01]  /*0600*/  DMUL R4, R12, UR8 ;  /* 0x000000080c047c28 */ /* 0x000fe20008000000 */
[----:B------:R-:W-:Y:S01]  /*0610*/  UMOV UR8, 0x54442d18 ;  /* 0x54442d1800087882 */ /* 0x000fe20000000000 */
[----:B------:R-:W-:-:S04]  /*0620*/  UMOV UR9, 0x3ff921fb ;  /* 0x3ff921fb00097882 */ /* 0x000fc80000000000 */
[----:B------:R-:W0:Y:S08]  /*0630*/  F2I.F64 R25, R4 ;  /* 0x0000000400197311 */ /* 0x000e300000301100 */
[----:B0-----:R-:W0:Y:S02]  /*0640*/  I2F.F64 R28, R25 ;  /* 0x00000019001c7312 */ /* 0x001e240000201c00 */
[----:B0-----:R-:W-:Y:S01]  /*0650*/  DFMA R6, R28, -UR8, R12 ;  /* 0x800000081c067c2b */ /* 0x001fe2000800000c */
[----:B------:R-:W-:Y:S01]  /*0660*/  UMOV UR8, 0x33145c00 ;  /* 0x33145c0000087882 */ /* 0x000fe20000000000 */
[----:B------:R-:W-:-:S06]  /*0670*/  UMOV UR9, 0x3c91a626 ;  /* 0x3c91a62600097882 */ /* 0x000fcc0000000000 */
[----:B------:R-:W-:Y:S01]  /*0680*/  DFMA R6, R28, -UR8, R6 ;  /* 0x800000081c067c2b */ /* 0x000fe20008000006 */
[----:B------:R-:W-:Y:S01]  /*0690*/  UMOV UR8, 0x252049c0 ;  /* 0x252049c000087882 */ /* 0x000fe20000000000 */
[----:B------:R-:W-:-:S06]  /*06a0*/  UMOV UR9, 0x397b839a ;  /* 0x397b839a00097882 */ /* 0x000fcc0000000000 */
[----:B------:R-:W-:Y:S01]  /*06b0*/  DFMA R28, R28, -UR8, R6 ;  /* 0x800000081c1c7c2b */ /* 0x000fe20008000006 */
[----:B------:R-:W-:Y:S10]  /*06c0*/  @!P0 BRA `(.L_x_17) ;  /* 0x0000000000148947 */ /* 0x000ff40003800000 */
[----:B------:R-:W-:-:S07]  /*06d0*/  MOV R4, 0x6f0 ;  /* 0x000006f000047802 */ /* 0x000fce0000000f00 */
[----:B-----5:R-:W-:Y:S05]  /*06e0*/  CALL.REL.NOINC `($_Z10DerivativePdS_di$__internal_trig_reduction_slowpathd) ;  /* 0x0000000800447944 */ /* 0x020fea0003c00000 */
[----:B------:R-:W-:Y:S02]  /*06f0*/  IMAD.MOV.U32 R25, RZ, RZ, R7 ;  /* 0x000000ffff197224 */ /* 0x000fe400078e0007 */
[----:B------:R-:W-:Y:S02]  /*0700*/  IMAD.MOV.U32 R28, RZ, RZ, R10 ;  /* 0x000000ffff1c7224 */ /* 0x000fe400078e000a */
[----:B------:R-:W-:-:S07]  /*0710*/  IMAD.MOV.U32 R29, RZ, RZ, R11 ;  /* 0x000000ffff1d7224 */ /* 0x000fce00078e000b */
.L_x_17:
[----:B------:R-:W-:Y:S05]  /*0720*/  BSYNC.RECONVERGENT B0 ;  /* 0x0000000000007941 */ /* 0x000fea0003800200 */
.L_x_16:
[----:B------:R-:W0:Y:S01]  /*0730*/  LDCU.64 UR8, c[0x4][0x8] ;  /* 0x01000100ff0877ac */ /* 0x000e220008000a00 */
[----:B------:R-:W-:-:S05]  /*0740*/  IMAD.SHL.U32 R4, R25, 0x40, RZ ;  /* 0x0000004019047824 */ /* 0x000fca00078e00ff */
[----:B------:R-:W-:-:S04]  /*0750*/  LOP3.LUT R4, R4, 0x40, RZ, 0xc0, !PT ;  /* 0x0000004004047812 */ /* 0x000fc800078ec0ff */
[----:B0-----:R-:W-:-:S05]  /*0760*/  IADD3 R12, P0, PT, R4, UR8, RZ ;  /* 0x00000008040c7c10 */ /* 0x001fca000ff1e0ff */
[----:B------:R-:W-:-:S05]  /*0770*/  IMAD.X R13, RZ, RZ, UR9, P0 ;  /* 0x00000009ff0d7e24 */ /* 0x000fca00080e06ff */
[----:B------:R-:W2:Y:S01]  /*0780*/  LDG.E.128.CONSTANT R4, desc[UR6][R12.64] ;  /* 0x000000060c047981 */ /* 0x000ea2000c1e9d00 */
[----:B------:R-:W-:Y:S01]  /*0790*/  LOP3.LUT R8, R25, 0x1, RZ, 0xc0, !PT ;  /* 0x0000000119087812 */ /* 0x000fe200078ec0ff */
[----:B------:R-:W-:Y:S01]  /*07a0*/  IMAD.MOV.U32 R9, RZ, RZ, 0x20fd8164 ;  /* 0x20fd8164ff097424 */ /* 0x000fe200078e00ff */
[----:B------:R-:W-:Y:S01]  /*07b0*/  DMUL R26, R28, R28 ;  /* 0x0000001c1c1a7228 */ /* 0x000fe20000000000 */
[----:B------:R-:W-:Y:S01]  /*07c0*/  IMAD.MOV.U32 R10, RZ, RZ, 0x3da8ff83 ;  /* 0x3da8ff83ff0a7424 */ /* 0x000fe200078e00ff */
[----:B------:R-:W-:-:S04]  /*07d0*/  ISETP.NE.U32.AND P0, PT, R8, 0x1, PT ;  /* 0x000000010800780c */ /* 0x000fc80003f05070 */
[----:B------:R-:W-:Y:S02]  /*07e0*/  FSEL R8, R9, -8.06006814911005101289e+34, !P0 ;  /* 0xf9785eba09087808 */ /* 0x000fe40004000000 */
[----:B------:R-:W-:-:S06]  /*07f0*/  FSEL R9, -R10, 0.11223486810922622681, !P0 ;  /* 0x3de5db650a097808 */ /* 0x000fcc0004000100 */
[C---:B--2---:R-:W-:Y:S01]  /*0800*/  DFMA R4, R26.reuse, R8, R4 ;  /* 0x000000081a04722b */ /* 0x044fe20000000004 */
[----:B------:R-:W2:Y:S04]  /*0810*/  LDG.E.128.CONSTANT R8, desc[UR6][R12.64+0x10] ;  /* 0x000010060c087981 */ /* 0x000ea8000c1e9d00 */
[----:B------:R-:W3:Y:S03]  /*0820*/  LDG.E.128.CONSTANT R12, desc[UR6][R12.64+0x20] ;  /* 0x000020060c0c7981 */ /* 0x000ee6000c1e9d00 */
[----:B------:R-:W-:Y:S01]  /*0830*/  DFMA R4, R26, R4, R6 ;  /* 0x000000041a04722b */ /* 0x000fe20000000006 */
[----:B------:R-:W-:Y:S01]  /*0840*/  UMOV UR8, 0x33333333 ;  /* 0x3333333300087882 */ /* 0x000fe20000000000 */
[----:B------:R-:W-:-:S06]  /*0850*/  UMOV UR9, 0x3fd33333 ;  /* 0x3fd3333300097882 */ /* 0x000fcc0000000000 */
[----:B--2---:R-:W-:Y:S01]  /*0860*/  DFMA R4, R26, R4, R8 ;  /* 0x000000041a04722b */ /* 0x004fe20000000008 */
[----:B------:R-:W-:Y:S02]  /*0870*/  IMAD.MOV.U32 R8, RZ, RZ, 0x66666666 ;  /* 0x66666666ff087424 */ /* 0x000fe400078e00ff */
[----:B------:R-:W-:-:S05]  /*0880*/  IMAD.MOV.U32 R9, RZ, RZ, 0x3fe66666 ;  /* 0x3fe66666ff097424 */ /* 0x000fca00078e00ff */
[----:B------:R-:W-:-:S08]  /*0890*/  DFMA R4, R26, R4, R10 ;  /* 0x000000041a04722b */ /* 0x000fd0000000000a */
[----:B---3--:R-:W-:-:S08]  /*08a0*/  DFMA R4, R26, R4, R12 ;  /* 0x000000041a04722b */ /* 0x008fd0000000000c */
[----:B------:R-:W-:-:S08]  /*08b0*/  DFMA R4, R26, R4, R14 ;  /* 0x000000041a04722b */ /* 0x000fd0000000000e */
[----:B------:R-:W-:Y:S02]  /*08c0*/  DFMA R28, R4, R28, R28 ;  /* 0x0000001c041c722b */ /* 0x000fe4000000001c */
[----:B------:R-:W-:-:S10]  /*08d0*/  DFMA R4, R26, R4, 1 ;  /* 0x3ff000001a04742b */ /* 0x000fd40000000004 */
[----:B------:R-:W-:Y:S02]  /*08e0*/  FSEL R6, R4, R28, !P0 ;  /* 0x0000001c04067208 */ /* 0x000fe40004000000 */
[----:B------:R-:W-:Y:S02]  /*08f0*/  FSEL R7, R5, R29, !P0 ;  /* 0x0000001d05077208 */ /* 0x000fe40004000000 */
[----:B------:R-:W-:-:S04]  /*0900*/  LOP3.LUT P0, RZ, R25, 0x2, RZ, 0xc0, !PT ;  /* 0x0000000219ff7812 */ /* 0x000fc8000780c0ff */
[----:B------:R-:W-:-:S10]  /*0910*/  DADD R4, RZ, -R6 ;  /* 0x00000000ff047229 */ /* 0x000fd40000000806 */
[----:B------:R-:W-:Y:S02]  /*0920*/  FSEL R4, R6, R4, !P0 ;  /* 0x0000000406047208 */ /* 0x000fe40004000000 */
[----:B------:R-:W-:-:S06]  /*0930*/  FSEL R5, R7, R5, !P0 ;  /* 0x0000000507057208 */ /* 0x000fcc0004000000 */
[----:B------:R-:W-:-:S08]  /*0940*/  DFMA R4, R4, UR8, R8 ;  /* 0x0000000804047c2b */ /* 0x000fd00008000008 */
[----:B------:R-:W-:Y:S01]  /*0950*/  DMUL R4, R4, 100 ;  /* 0x4059000004047828 */ /* 0x000fe20000000000 */
[----:B------:R-:W-:Y:S10]  /*0960*/  BRA `(.L_x_18) ;  /* 0x00000000001c7947 */ /* 0x000ff40003800000 */
.L_x_15:
[----:B------:R-:W0:Y:S01]  /*0970*/  LDCU.64 UR8, c[0x0][0x380] ;  /* 0x00007000ff0877ac */ /* 0x000e220008000a00 */
[----:B------:R-:W-:-:S05]  /*0980*/  VIADD R5, R3, 0xffffffff ;  /* 0xffffffff03057836 */ /* 0x000fca0000000000 */
[----:B------:R-:W-:-:S05]  /*0990*/  IADD3 R5, P0, PT, R26, R5, RZ ;  /* 0x000000051a057210 */ /* 0x000fca0007f1e0ff */
[----:B------:R-:W-:Y:S01]  /*09a0*/  IMAD.X R6, RZ, RZ, R25, P0 ;  /* 0x000000ffff067224 */ /* 0x000fe200000e0619 */
[----:B0-----:R-:W-:-:S04]  /*09b0*/  LEA R4, P0, R5, UR8, 0x3 ;  /* 0x0000000805047c11 */ /* 0x001fc8000f8018ff */
[----:B------:R-:W-:-:S06]  /*09c0*/  LEA.HI.X R5, R5, UR9, R6, 0x3, P0 ;  /* 0x0000000905057c11 */ /* 0x000fcc00080f1c06 */
[----:B------:R-:W5:Y:S03]  /*09d0*/  LDG.E.64 R4, desc[UR6][R4.64] ;  /* 0x0000000604047981 */ /* 0x000f66000c1e1b00 */
.L_x_18:
[----:B------:R-:W-:Y:S05]  /*09e0*/  BSYNC.RECONVERGENT B1 ;  /* 0x0000000000017941 */ /* 0x000fea0003800200 */
.L_x_14:
[----:B------:R-:W-:Y:S01]  /*09f0*/  ISETP.NE.AND P0, PT, R3, UR4, PT ;  /* 0x0000000403007c0c */ /* 0x000fe2000bf05270 */
[----:B------:R-:W-:-:S12]  /*0a00*/  BSSY.RECONVERGENT B0, `(.L_x_19) ;  /* 0x000002e000007945 */ /* 0x000fd80003800200 */
[----:B------:R-:W-:Y:S05]  /*0a10*/  @P0 BRA `(.L_x_20) ;  /* 0x0000000000ac0947 */ /* 0x000fea0003800000 */
[----:B------:R-:W-:Y:S01]  /*0a20*/  VIADD R24, R24, 0x1 ;  /* 0x0000000118187836 */ /* 0x000fe20000000000 */
[----:B------:R-:W0:Y:S03]  /*0a30*/  LDCU.64 UR4, c[0x0][0x390] ;  /* 0x00007200ff0477ac */ /* 0x000e260008000a00 */
[----:B------:R-:W0:Y:S02]  /*0a40*/  I2F.F64 R6, R24 ;  /* 0x0000001800067312 */ /* 0x000e240000201c00 */
[----:B0-----:R-:W-:-:S08]  /*0a50*/  DMUL R6, R6, UR4 ;  /* 0x0000000406067c28 */ /* 0x001fd00008000000 */
[----:B------:R-:W-:-:S10]  /*0a60*/  DMUL R6, R6, 0.25 ;  /* 0x3fd0000006067828 */ /* 0x000fd40000000000 */
[----:B------:R-:W-:Y:S01]  /*0a70*/  LOP3.LUT R9, R7, 0x7fffffff, RZ, 0xc0, !PT ;  /* 0x7fffffff07097812 */ /* 0x000fe200078ec0ff */
[----:B------:R-:W-:-:S03]  /*0a80*/  IMAD.MOV.U32 R8, RZ, RZ, R6 ;  /* 0x000000ffff087224 */ /* 0x000fc600078e0006 */
[----:B------:R-:W-:-:S03]  /*0a90*/  ISETP.GE.U32.AND P0, PT, R9, 0x100000, PT ;  /* 0x001000000900780c */ /* 0x000fc60003f06070 */
[----:B------:R-:W-:-:S10]  /*0aa0*/  DMUL R10, R8, 1.80143985094819840000e+16 ;  /* 0x43500000080a7828 */ /* 0x000fd40000000000 */
[----:B------:R-:W-:Y:S02]  /*0ab0*/  SEL R8, R11, R9, !P0 ;  /* 0x000000090b087207 */ /* 0x000fe40004000000 */
[----:B------:R-:W-:Y:S02]  /*0ac0*/  SEL R10, R10, R6, !P0 ;  /* 0x000000060a0a7207 */ /* 0x000fe40004000000 */
[----:B------:R-:W-:-:S04]  /*0ad0*/  LEA.HI R3, R8, 0xfffffc02, RZ, 0xc ;  /* 0xfffffc0208037811 */ /* 0x000fc800078f60ff */
[----:B------:R-:W-:-:S05]  /*0ae0*/  I2FP.F32.S32 R3, R3 ;  /* 0x0000000300037245 */ /* 0x000fca0000201400 */
[----:B------:R-:W-:-:S06]  /*0af0*/  FMUL R3, R3, 0.3333333432674407959 ;  /* 0x3eaaaaab03037820 */ /* 0x000fcc0000400000 */
[----:B------:R-:W0:Y:S02]  /*0b00*/  F2I.NTZ R3, R3 ;  /* 0x0000000300037305 */ /* 0x000e240000203100 */
[----:B0-----:R-:W-:-:S06]  /*0b10*/  IMAD R11, R3, -0x300000, R8 ;  /* 0xffd00000030b7824 */ /* 0x001fcc00078e0208 */
[----:B------:R-:W0:Y:S08]  /*0b20*/  F2F.F32.F64 R26, R10 ;  /* 0x0000000a001a7310 */ /* 0x000e300000301000 */
[----:B0-----:R-:W0:Y:S02]  /*0b30*/  MUFU.LG2 R26, R26 ;  /* 0x0000001a001a7308 */ /* 0x001e240000000c00 */
[----:B0-----:R-:W-:-:S06]  /*0b40*/  FMUL R27, R26, 0.3333333432674407959 ;  /* 0x3eaaaaab1a1b7820 */ /* 0x001fcc0000400000 */
[----:B------:R-:W0:Y:S08]  /*0b50*/  MUFU.EX2 R8, R27 ;  /* 0x0000001b00087308 */ /* 0x000e300000000800 */
[----:B0-----:R-:W0:Y:S02]  /*0b60*/  F2F.F64.F32 R8, R8 ;  /* 0x0000000800087310 */ /* 0x001e240000201800 */
[----:B0-----:R-:W-:-:S10]  /*0b70*/  DMUL R12, R8, R8 ;  /* 0x00000008080c7228 */ /* 0x001fd40000000000 */
[----:B------:R-:W-:Y:S02]  /*0b80*/  VIADD R15, R13, 0x100000 ;  /* 0x001000000d0f7836 */ /* 0x000fe40000000000 */
[----:B------:R-:W-:-:S06]  /*0b90*/  IMAD.MOV.U32 R14, RZ, RZ, R12 ;  /* 0x000000ffff0e7224 */ /* 0x000fcc00078e000c */
[C-C-:B------:R-:W-:Y:S01]  /*0ba0*/  DFMA R16, R8.reuse, R14, R10.reuse ;  /* 0x0000000e0810722b */ /* 0x140fe2000000000a */
[----:B------:R-:W-:Y:S01]  /*0bb0*/  IMAD.MOV.U32 R14, RZ, RZ, RZ ;  /* 0x000000ffff0e7224 */ /* 0x000fe200078e00ff */
[----:B------:R-:W-:Y:S01]  /*0bc0*/  DFMA R10, -R8, R12, R10 ;  /* 0x0000000c080a722b */ /* 0x000fe2000000010a */
[----:B------:R-:W-:-:S03]  /*0bd0*/  VIADD R13, R3, 0xfee ;  /* 0x00000fee030d7836 */ /* 0x000fc60000000000 */
[----:B------:R-:W0:Y:S01]  /*0be0*/  MUFU.RCP64H R15, R17 ;  /* 0x00000011000f7308 */ /* 0x000e220000001800 */
[----:B------:R-:W-:Y:S01]  /*0bf0*/  @P0 VIADD R13, R3, 0x100000 ;  /* 0x00100000030d0836 */ /* 0x000fe20000000000 */
[----:B0-----:R-:W-:-:S08]  /*0c00*/  DFMA R24, -R16, R14, 1 ;  /* 0x3ff000001018742b */ /* 0x001fd0000000010e */
[----:B------:R-:W-:-:S08]  /*0c10*/  DFMA R24, R24, R24, R24 ;  /* 0x000000181818722b */ /* 0x000fd00000000018 */
[----:B------:R-:W-:-:S08]  /*0c20*/  DFMA R24, R14, R24, R14 ;  /* 0x000000180e18722b */ /* 0x000fd0000000000e */
[----:B------:R-:W-:-:S08]  /*0c30*/  DMUL R10, R24, R10 ;  /* 0x0000000a180a7228 */ /* 0x000fd00000000000 */
[----:B------:R-:W-:Y:S02]  /*0c40*/  DFMA R10, R8, R10, R8 ;  /* 0x0000000a080a722b */ /* 0x000fe40000000008 */
[----:B------:R-:W-:-:S08]  /*0c50*/  DADD R8, R6, R6 ;  /* 0x0000000006087229 */ /* 0x000fd00000000006 */
[----:B------:R-:W-:Y:S01]  /*0c60*/  IMAD R13, R13, 0x100000, R11 ;  /* 0x001000000d0d7824 */ /* 0x000fe200078e020b */
[----:B------:R-:W-:-:S04]  /*0c70*/  DSETP.NE.AND P0, PT, R8, R6, PT ;  /* 0x000000060800722a */ /* 0x000fc80003f05000 */
[----:B------:R-:W-:Y:S02]  /*0c80*/  LOP3.LUT R13, R13, 0x80000000, R7, 0xb8, !PT ;  /* 0x800000000d0d7812 */ /* 0x000fe400078eb807 */
[----:B------:R-:W-:Y:S02]  /*0c90*/  FSEL R10, R8, R10, !P0 ;  /* 0x0000000a080a7208 */ /* 0x000fe40004000000 */
[----:B------:R-:W-:-:S06]  /*0ca0*/  FSEL R11, R9, R13, !P0 ;  /* 0x0000000d090b7208 */ /* 0x000fcc0004000000 */
[----:B------:R-:W-:Y:S01]  /*0cb0*/  DMUL R16, R10, 100 ;  /* 0x405900000a107828 */ /* 0x000fe20000000000 */
[----:B------:R-:W-:Y:S10]  /*0cc0*/  BRA `(.L_x_21) ;  /* 0x0000000000047947 */ /* 0x000ff40003800000 */
.L_x_20:
[----:B------:R-:W5:Y:S02]  /*0cd0*/  LDG.E.64 R16, desc[UR6][R16.64+0x8] ;  /* 0x0000080610107981 */ /* 0x000f64000c1e1b00 */
.L_x_21:
[----:B------:R-:W-:Y:S05]  /*0ce0*/  BSYNC.RECONVERGENT B0 ;  /* 0x0000000000007941 */ /* 0x000fea0003800200 */
.L_x_19:
[----:B-----5:R-:W-:Y:S01]  /*0cf0*/  DADD R4, R16, R4 ;  /* 0x0000000010047229 */ /* 0x020fe20000000004 */
[----:B------:R-:W0:Y:S07]  /*0d00*/  LDCU.64 UR4, c[0x0][0x388] ;  /* 0x00007100ff0477ac */ /* 0x000e2e0008000a00 */
[----:B------:R-:W-:-:S08]  /*0d10*/  DADD R4, R4, R22 ;  /* 0x0000000004047229 */ /* 0x000fd00000000016 */
[----:B------:R-:W-:Y:S01]  /*0d20*/  DADD R4, R4, R20 ;  /* 0x0000000004047229 */ /* 0x000fe20000000014 */
[----:B0-----:R-:W-:-:S04]  /*0d30*/  IADD3 R2, P0, PT, R2, UR4, RZ ;  /* 0x0000000402027c10 */ /* 0x001fc8000ff1e0ff */
[----:B------:R-:W-:-:S03]  /*0d40*/  IADD3.X R3, PT, PT, R0, UR5, RZ, P0, !PT ;  /* 0x0000000500037c10 */ /* 0x000fc600087fe4ff */
[----:B------:R-:W-:-:S07]  /*0d50*/  DFMA R4, R18, -4, R4 ;  /* 0xc01000001204782b */ /* 0x000fce0000000004 */
[----:B------:R-:W-:Y:S01]  /*0d60*/  STG.E.64 desc[UR6][R2.64], R4 ;  /* 0x0000000402007986 */ /* 0x000fe2000c101b06 */
[----:B------:R-:W-:Y:S05]  /*0d70*/  EXIT ;  /* 0x000000000000794d */ /* 0x000fea0003800000 */
        .weak           $__internal_1_$__cuda_sm20_dsqrt_rn_f64_mediumpath_v1
        .type           $__internal_1_$__cuda_sm20_dsqrt_rn_f64_mediumpath_v1,@function
        .size           $__internal_1_$__cuda_sm20_dsqrt_rn_f64_mediumpath_v1,($_Z10DerivativePdS_di$__internal_trig_reduction_slowpathd - $__internal_1_$__cuda_sm20_dsqrt_rn_f64_mediumpath_v1)
$__internal_1_$__cuda_sm20_dsqrt_rn_f64_mediumpath_v1:
[----:B------:R-:W-:Y:S01]  /*0d80*/  ISETP.GE.U32.AND P0, PT, R6, -0x3400000, PT ;  /* 0xfcc000000600780c */ /* 0x000fe20003f06070 */
[----:B------:R-:W-:Y:S01]  /*0d90*/  BSSY.RECONVERGENT B2, `(.L_x_22) ;  /* 0x0000024000027945 */ /* 0x000fe20003800200 */
[----:B------:R-:W-:-:S11]  /*0da0*/  IMAD.MOV.U32 R9, RZ, RZ, R15 ;  /* 0x000000ffff097224 */ /* 0x000fd600078e000f */
[----:B------:R-:W-:Y:S05]  /*0db0*/  @!P0 BRA `(.L_x_23) ;  /* 0x0000000000208947 */ /* 0x000fea0003800000 */
[----:B------:R-:W-:-:S10]  /*0dc0*/  DFMA.RM R8, R12, R8, R10 ;  /* 0x000000080c08722b */ /* 0x000fd4000000400a */
[----:B------:R-:W-:-:S05]  /*0dd0*/  IADD3 R6, P0, PT, R8, 0x1, RZ ;  /* 0x0000000108067810 */ /* 0x000fca0007f1e0ff */
[----:B------:R-:W-:-:S06]  /*0de0*/  IMAD.X R7, RZ, RZ, R9, P0 ;  /* 0x000000ffff077224 */ /* 0x000fcc00000e0609 */
[----:B------:R-:W-:-:S08]  /*0df0*/  DFMA.RP R4, -R8, R6, R4 ;  /* 0x000000060804722b */ /* 0x000fd00000008104 */
[----:B------:R-:W-:-:S06]  /*0e00*/  DSETP.GT.AND P0, PT, R4, RZ, PT ;  /* 0x000000ff0400722a */ /* 0x000fcc0003f04000 */
[----:B------:R-:W-:Y:S02]  /*0e10*/  FSEL R6, R6, R8, P0 ;  /* 0x0000000806067208 */ /* 0x000fe40000000000 */
[----:B------:R-:W-:Y:S01]  /*0e20*/  FSEL R7, R7, R9, P0 ;  /* 0x0000000907077208 */ /* 0x000fe20000000000 */
[----:B------:R-:W-:Y:S06]  /*0e30*/  BRA `(.L_x_24) ;  /* 0x0000000000647947 */ /* 0x000fec0003800000 */
.L_x_23:
[----:B------:R-:W-:-:S14]  /*0e40*/  DSETP.NE.AND P0, PT, R4, RZ, PT ;  /* 0x000000ff0400722a */ /* 0x000fdc0003f05000 */
[----:B------:R-:W-:Y:S05]  /*0e50*/  @!P0 BRA `(.L_x_25) ;  /* 0x0000000000588947 */ /* 0x000fea0003800000 */
[----:B------:R-:W-:-:S13]  /*0e60*/  ISETP.GE.AND P0, PT, R5, RZ, PT ;  /* 0x000000ff0500720c */ /* 0x000fda0003f06270 */
[----:B------:R-:W-:Y:S02]  /*0e70*/  @!P0 IMAD.MOV.U32 R6, RZ, RZ, 0x0 ;  /* 0x00000000ff068424 */ /* 0x000fe400078e00ff */
[----:B------:R-:W-:Y:S01]  /*0e80*/  @!P0 IMAD.MOV.U32 R7, RZ, RZ, -0x80000 ;  /* 0xfff80000ff078424 */ /* 0x000fe200078e00ff */
[----:B------:R-:W-:Y:S06]  /*0e90*/  @!P0 BRA `(.L_x_24) ;  /* 0x00000000004c8947 */ /* 0x000fec0003800000 */
[----:B------:R-:W-:-:S13]  /*0ea0*/  ISETP.GT.AND P0, PT, R5, 0x7fefffff, PT ;  /* 0x7fefffff0500780c */ /* 0x000fda0003f04270 */
[----:B------:R-:W-:Y:S05]  /*0eb0*/  @P0 BRA `(.L_x_25) ;  /* 0x0000000000400947 */ /* 0x000fea0003800000 */
[----:B------:R-:W-:Y:S01]  /*0ec0*/  DMUL R4, R4, 8.11296384146066816958e+31 ;  /* 0x4690000004047828 */ /* 0x000fe20000000000 */
[----:B------:R-:W-:Y:S02]  /*0ed0*/  IMAD.MOV.U32 R6, RZ, RZ, RZ ;  /* 0x000000ffff067224 */ /* 0x000fe400078e00ff */
[----:B------:R-:W-:Y:S02]  /*0ee0*/  IMAD.MOV.U32 R10, RZ, RZ, 0x0 ;  /* 0x00000000ff0a7424 */ /* 0x000fe400078e00ff */
[----:B------:R-:W-:Y:S01]  /*0ef0*/  IMAD.MOV.U32 R11, RZ, RZ, 0x3fd80000 ;  /* 0x3fd80000ff0b7424 */ /* 0x000fe200078e00ff */
[----:B------:R-:W0:Y:S02]  /*0f00*/  MUFU.RSQ64H R7, R5 ;  /* 0x0000000500077308 */ /* 0x000e240000001c00 */
[----:B0-----:R-:W-:-:S08]  /*0f10*/  DMUL R8, R6, R6 ;  /* 0x0000000606087228 */ /* 0x001fd00000000000 */
[----:B------:R-:W-:-:S08]  /*0f20*/  DFMA R8, R4, -R8, 1 ;  /* 0x3ff000000408742b */ /* 0x000fd00000000808 */
[----:B------:R-:W-:Y:S02]  /*0f30*/  DFMA R10, R8, R10, 0.5 ;  /* 0x3fe00000080a742b */ /* 0x000fe4000000000a */
[----:B------:R-:W-:-:S08]  /*0f40*/  DMUL R8, R6, R8 ;  /* 0x0000000806087228 */ /* 0x000fd00000000000 */
[----:B------:R-:W-:-:S08]  /*0f50*/  DFMA R8, R10, R8, R6 ;  /* 0x000000080a08722b */ /* 0x000fd00000000006 */
[----:B------:R-:W-:Y:S02]  /*0f60*/  DMUL R6, R4, R8 ;  /* 0x0000000804067228 */ /* 0x000fe40000000000 */
[----:B------:R-:W-:-:S06]  /*0f70*/  VIADD R9, R9, 0xfff00000 ;  /* 0xfff0000009097836 */ /* 0x000fcc0000000000 */
[----:B------:R-:W-:-:S08]  /*0f80*/  DFMA R10, R6, -R6, R4 ;  /* 0x80000006060a722b */ /* 0x000fd00000000004 */
[----:B------:R-:W-:-:S10]  /*0f90*/  DFMA R6, R8, R10, R6 ;  /* 0x0000000a0806722b */ /* 0x000fd40000000006 */
[----:B------:R-:W-:Y:S01]  /*0fa0*/  VIADD R7, R7, 0xfcb00000 ;  /* 0xfcb0000007077836 */ /* 0x000fe20000000000 */
[----:B------:R-:W-:Y:S06]  /*0fb0*/  BRA `(.L_x_24) ;  /* 0x0000000000047947 */ /* 0x000fec0003800000 */
.L_x_25:
[----:B------:R-:W-:-:S11]  /*0fc0*/  DADD R6, R4, R4 ;  /* 0x0000000004067229 */ /* 0x000fd60000000004 */
.L_x_24:
[----:B------:R-:W-:Y:S05]  /*0fd0*/  BSYNC.RECONVERGENT B2 ;  /* 0x0000000000027941 */ /* 0x000fea0003800200 */
.L_x_22:
[----:B------:R-:W-:-:S04]  /*0fe0*/  IMAD.MOV.U32 R21, RZ, RZ, 0x0 ;  /* 0x00000000ff157424 */ /* 0x000fc800078e00ff */
[----:B------:R-:W-:Y:S05]  /*0ff0*/  RET.REL.NODEC R20 `(_Z10DerivativePdS_di) ;  /* 0xfffffff014007950 */ /* 0x000fea0003c3ffff */
        .type           $_Z10DerivativePdS_di$__internal_trig_reduction_slowpathd,@function
        .size           $_Z10DerivativePdS_di$__internal_trig_reduction_slowpathd,(.L_x_36 - $_Z10DerivativePdS_di$__internal_trig_reduction_slowpathd)
$_Z10DerivativePdS_di$__internal_trig_reduction_slowpathd:
[--C-:B------:R-:W-:Y:S01]  /*1000*/  SHF.R.U32.HI R5, RZ, 0x14, R13.reuse ;  /* 0x00000014ff057819 */ /* 0x100fe2000001160d */
[----:B------:R-:W-:Y:S02]  /*1010*/  IMAD.MOV.U32 R10, RZ, RZ, R12 ;  /* 0x000000ffff0a7224 */ /* 0x000fe400078e000c */
[----:B------:R-:W-:Y:S01]  /*1020*/  IMAD.MOV.U32 R11, RZ, RZ, R13 ;  /* 0x000000ffff0b7224 */ /* 0x000fe200078e000d */
[----:B------:R-:W-:Y:S01]  /*1030*/  LOP3.LUT R6, R5, 0x7ff, RZ, 0xc0, !PT ;  /* 0x000007ff05067812 */ /* 0x000fe200078ec0ff */
[----:B------:R-:W-:-:S03]  /*1040*/  IMAD.MOV.U32 R7, RZ, RZ, RZ ;  /* 0x000000ffff077224 */ /* 0x000fc600078e00ff */
[----:B------:R-:W-:-:S13]  /*1050*/  ISETP.NE.AND P0, PT, R6, 0x7ff, PT ;  /* 0x000007ff0600780c */ /* 0x000fda0003f05270 */
[----:B------:R-:W-:Y:S05]  /*1060*/  @!P0 BRA `(.L_x_26) ;  /* 0x0000000800648947 */ /* 0x000fea0003800000 */
[----:B------:R-:W-:Y:S01]  /*1070*/  VIADD R6, R6, 0xfffffc00 ;  /* 0xfffffc0006067836 */ /* 0x000fe20000000000 */
[----:B------:R-:W-:Y:S01]  /*1080*/  BSSY.RECONVERGENT B2, `(.L_x_27) ;  /* 0x0000033000027945 */ /* 0x000fe20003800200 */
[----:B------:R-:W-:-:S03]  /*1090*/  CS2R R8, SRZ ;  /* 0x0000000000087805 */ /* 0x000fc6000001ff00 */
[----:B------:R-:W-:Y:S02]  /*10a0*/  SHF.R.U32.HI R14, RZ, 0x6, R6 ;  /* 0x00000006ff0e7819 */ /* 0x000fe40000011606 */
[----:B------:R-:W-:Y:S02]  /*10b0*/  ISETP.GE.U32.AND P0, PT, R6, 0x80, PT ;  /* 0x000000800600780c */ /* 0x000fe40003f06070 */
[C---:B------:R-:W-:Y:S02]  /*10c0*/  IADD3 R6, PT, PT, -R14.reuse, 0x13, RZ ;  /* 0x000000130e067810 */ /* 0x040fe40007ffe1ff */
[----:B------:R-:W-:Y:S02]  /*10d0*/  IADD3 R27, PT, PT, -R14, 0xf, RZ ;  /* 0x0000000f0e1b7810 */ /* 0x000fe40007ffe1ff */
[----:B------:R-:W-:-:S04]  /*10e0*/  SEL R12, R6, 0x12, P0 ;  /* 0x00000012060c7807 */ /* 0x000fc80000000000 */
[----:B------:R-:W-:-:S13]  /*10f0*/  ISETP.GE.AND P0, PT, R27, R12, PT ;  /* 0x0000000c1b00720c */ /* 0x000fda0003f06270 */
[----:B------:R-:W-:Y:S05]  /*1100*/  @P0 BRA `(.L_x_28) ;  /* 0x0000000000a80947 */ /* 0x000fea0003800000 */
[----:B------:R-:W0:Y:S01]  /*1110*/  LDC.64 R6, c[0x0][0x358] ;  /* 0x0000d600ff067b82 */ /* 0x000e220000000a00 */
[C---:B------:R-:W-:Y:S01]  /*1120*/  SHF.L.U64.HI R15, R10.reuse, 0xb, R11 ;  /* 0x0000000b0a0f7819 */ /* 0x040fe2000001020b */
[----:B------:R-:W-:Y:S01]  /*1130*/  BSSY.RECONVERGENT B3, `(.L_x_29) ;  /* 0x0000021000037945 */ /* 0x000fe20003800200 */
[----:B------:R-:W-:Y:S01]  /*1140*/  IADD3 R14, PT, PT, RZ, -R14, -R12 ;  /* 0x8000000eff0e7210 */ /* 0x000fe20007ffe80c */
[----:B------:R-:W-:Y:S01]  /*1150*/  IMAD.SHL.U32 R25, R10, 0x800, RZ ;  /* 0x000008000a197824 */ /* 0x000fe200078e00ff */
[----:B------:R-:W-:Y:S01]  /*1160*/  CS2R R8, SRZ ;  /* 0x0000000000087805 */ /* 0x000fe2000001ff00 */
[----:B------:R-:W-:Y:S01]  /*1170*/  IMAD.MOV.U32 R12, RZ, RZ, RZ ;  /* 0x000000ffff0c7224 */ /* 0x000fe200078e00ff */
[----:B------:R-:W-:-:S07]  /*1180*/  LOP3.LUT R15, R15, 0x80000000, RZ, 0xfc, !PT ;  /* 0x800000000f0f7812 */ /* 0x000fce00078efcff */
.L_x_30:
[----:B------:R-:W1:Y:S01]  /*1190*/  LDC.64 R10, c[0x4][RZ] ;  /* 0x01000000ff0a7b82 */ /* 0x000e620000000a00 */
[----:B0-----:R-:W-:Y:S02]  /*11a0*/  R2UR UR8, R6 ;  /* 0x00000000060872ca */ /* 0x001fe400000e0000 */
[----:B------:R-:W-:Y:S01]  /*11b0*/  R2UR UR9, R7 ;  /* 0x00000000070972ca */ /* 0x000fe200000e0000 */
[----:B-1----:R-:W-:-:S12]  /*11c0*/  IMAD.WIDE R10, R27, 0x8, R10 ;  /* 0x000000081b0a7825 */ /* 0x002fd800078e020a */
[----:B------:R-:W2:Y:S01]  /*11d0*/  LDG.E.64.CONSTANT R10, desc[UR8][R10.64] ;  /* 0x000000080a0a7981 */ /* 0x000ea2000c1e9b00 */
[----:B------:R-:W-:Y:S02]  /*11e0*/  VIADD R14, R14, 0x1 ;  /* 0x000000010e0e7836 */ /* 0x000fe40000000000 */
[----:B------:R-:W-:Y:S02]  /*11f0*/  VIADD R27, R27, 0x1 ;  /* 0x000000011b1b7836 */ /* 0x000fe40000000000 */
[----:B--2---:R-:W-:-:S04]  /*1200*/  IMAD.WIDE.U32 R8, P2, R10, R25, R8 ;  /* 0x000000190a087225 */ /* 0x004fc80007840008 */
[----:B------:R-:W-:Y:S02]  /*1210*/  IMAD R29, R10, R15, RZ ;  /* 0x0000000f0a1d7224 */ /* 0x000fe400078e02ff */
[C---:B------:R-:W-:Y:S02]  /*1220*/  IMAD R26, R11.reuse, R25, RZ ;  /* 0x000000190b1a7224 */ /* 0x040fe400078e02ff */
[----:B------:R-:W-:Y:S01]  /*1230*/  IMAD R28, R11, R15, RZ ;  /* 0x0000000f0b1c7224 */ /* 0x000fe200078e02ff */
[----:B------:R-:W-:Y:S01]  /*1240*/  IADD3 R9, P0, PT, R29, R9, RZ ;  /* 0x000000091d097210 */ /* 0x000fe20007f1e0ff */
[C---:B------:R-:W-:Y:S02]  /*1250*/  IMAD R29, R12.reuse, 0x8, R1 ;  /* 0x000000080c1d7824 */ /* 0x040fe400078e0201 */
[----:B------:R-:W-:Y:S01]  /*1260*/  VIADD R12, R12, 0x1 ;  /* 0x000000010c0c7836 */ /* 0x000fe20000000000 */
[----:B------:R-:W-:Y:S01]  /*1270*/  IADD3 R9, P1, PT, R26, R9, RZ ;  /* 0x000000091a097210 */ /* 0x000fe20007f3e0ff */
[----:B------:R-:W-:-:S04]  /*1280*/  IMAD.HI.U32 R26, R10, R15, RZ ;  /* 0x0000000f0a1a7227 */ /* 0x000fc800078e00ff */
[----:B------:R-:W-:Y:S01]  /*1290*/  IMAD.X R10, RZ, RZ, R26, P2 ;  /* 0x000000ffff0a7224 */ /* 0x000fe200010e061a */
[----:B------:R0:W-:Y:S01]  /*12a0*/  STL.64 [R29], R8 ;  /* 0x000000081d007387 */ /* 0x0001e20000100a00 */
[----:B------:R-:W-:-:S05]  /*12b0*/  IMAD.HI.U32 R26, R11, R25, RZ ;  /* 0x000000190b1a7227 */ /* 0x000fca00078e00ff */
[----:B------:R-:W-:Y:S01]  /*12c0*/  IADD3.X R10, P0, PT, R26, R10, RZ, P0, !PT ;  /* 0x0000000a1a0a7210 */ /* 0x000fe2000071e4ff */
[----:B------:R-:W-:-:S03]  /*12d0*/  IMAD.HI.U32 R26, R11, R15, RZ ;  /* 0x0000000f0b1a7227 */ /* 0x000fc600078e00ff */
[----:B------:R-:W-:Y:S01]  /*12e0*/  IADD3.X R11, P1, PT, R28, R10, RZ, P1, !PT ;  /* 0x0000000a1c0b7210 */ /* 0x000fe20000f3e4ff */
[----:B------:R-:W-:Y:S01]  /*12f0*/  IMAD.X R10, RZ, RZ, R26, P0 ;  /* 0x000000ffff0a7224 */ /* 0x000fe200000e061a */
[----:B------:R-:W-:-:S03]  /*1300*/  ISETP.NE.AND P0, PT, R14, -0xf, PT ;  /* 0xfffffff10e00780c */ /* 0x000fc60003f05270 */
[----:B0-----:R-:W-:Y:S02]  /*1310*/  IMAD.X R9, RZ, RZ, R10, P1 ;  /* 0x000000ffff097224 */ /* 0x001fe400008e060a */
[----:B------:R-:W-:-:S08]  /*1320*/  IMAD.MOV.U32 R8, RZ, RZ, R11 ;  /* 0x000000ffff087224 */ /* 0x000fd000078e000b */
[----:B------:R-:W-:Y:S05]  /*1330*/  @P0 BRA `(.L_x_30) ;  /* 0xfffffffc00940947 */ /* 0x000fea000383ffff */
[----:B------:R-:W-:Y:S05]  /*1340*/  BSYNC.RECONVERGENT B3 ;  /* 0x0000000000037941 */ /* 0x000fea0003800200 */
.L_x_29:
[----:B------:R-:W-:-:S05]  /*1350*/  LOP3.LUT R6, R5, 0x7ff, RZ, 0xc0, !PT ;  /* 0x000007ff05067812 */ /* 0x000fca00078ec0ff */
[----:B------:R-:W-:-:S05]  /*1360*/  VIADD R6, R6, 0xfffffc00 ;  /* 0xfffffc0006067836 */ /* 0x000fca0000000000 */
[----:B------:R-:W-:Y:S02]  /*1370*/  SHF.R.U32.HI R7, RZ, 0x6, R6 ;  /* 0x00000006ff077819 */ /* 0x000fe40000011606 */
[----:B------:R-:W-:Y:S02]  /*1380*/  ISETP.GE.U32.AND P0, PT, R6, 0x80, PT ;  /* 0x000000800600780c */ /* 0x000fe40003f06070 */
[----:B------:R-:W-:-:S04]  /*1390*/  IADD3 R7, PT, PT, -R7, 0x13, RZ ;  /* 0x0000001307077810 */ /* 0x000fc80007ffe1ff */
[----:B------:R-:W-:-:S07]  /*13a0*/  SEL R27, R7, 0x12, P0 ;  /* 0x00000012071b7807 */ /* 0x000fce0000000000 */
.L_x_28:
[----:B------:R-:W-:Y:S05]  /*13b0*/  BSYNC.RECONVERGENT B2 ;  /* 0x0000000000027941 */ /* 0x000fea0003800200 */
.L_x_27:
[C---:B------:R-:W-:Y:S02]  /*13c0*/  LOP3.LUT R6, R5.reuse, 0x7ff, RZ, 0xc0, !PT ;  /* 0x000007ff05067812 */ /* 0x040fe400078ec0ff */
[----:B------:R-:W-:-:S03]  /*13d0*/  LOP3.LUT P0, R25, R5, 0x3f, RZ, 0xc0, !PT ;  /* 0x0000003f05197812 */ /* 0x000fc6000780c0ff */
[----:B------:R-:W-:-:S05]  /*13e0*/  VIADD R6, R6, 0xfffffc00 ;  /* 0xfffffc0006067836 */ /* 0x000fca0000000000 */
[----:B------:R-:W-:-:S05]  /*13f0*/  SHF.R.U32.HI R6, RZ, 0x6, R6 ;  /* 0x00000006ff067819 */ /* 0x000fca0000011606 */
[----:B------:R-:W-:-:S04]  /*1400*/  IMAD.IADD R6, R6, 0x1, R27 ;  /* 0x0000000106067824 */ /* 0x000fc800078e021b */
[----:B------:R-:W-:-:S05]  /*1410*/  IMAD.U32 R29, R6, 0x8, R1 ;  /* 0x00000008061d7824 */ /* 0x000fca00078e0001 */
[----:B------:R0:W-:Y:S04]  /*1420*/  STL.64 [R29+-0x78], R8 ;  /* 0xffff88081d007387 */ /* 0x0001e80000100a00 */
[----:B------:R-:W2:Y:S04]  /*1430*/  @P0 LDL.64 R14, [R1+0x8] ;  /* 0x00000800010e0983 */ /* 0x000ea80000100a00 */
[----:B------:R-:W3:Y:S04]  /*1440*/  LDL.64 R10, [R1+0x10] ;  /* 0x00001000010a7983 */ /* 0x000ee80000100a00 */
[----:B------:R-:W4:Y:S01]  /*1450*/  LDL.64 R6, [R1+0x18] ;  /* 0x0000180001067983 */ /* 0x000f220000100a00 */
[----:B------:R-:W-:Y:S01]  /*1460*/  @P0 LOP3.LUT R5, R5, 0x3f, RZ, 0xc, !PT ;  /* 0x0000003f05050812 */ /* 0x000fe200078e0cff */
[----:B------:R-:W-:Y:S01]  /*1470*/  BSSY.RECONVERGENT B2, `(.L_x_31) ;  /* 0x0000034000027945 */ /* 0x000fe20003800200 */
[----:B--2---:R-:W-:-:S02]  /*1480*/  @P0 SHF.R.U64 R12, R14, 0x1, R15 ;  /* 0x000000010e0c0819 */ /* 0x004fc4000000120f */
[----:B------:R-:W-:Y:S02]  /*1490*/  @P0 SHF.R.U32.HI R14, RZ, 0x1, R15 ;  /* 0x00000001ff0e0819 */ /* 0x000fe4000001160f */
[----:B---3--:R-:W-:Y:S02]  /*14a0*/  @P0 SHF.L.U32 R15, R10, R25, RZ ;  /* 0x000000190a0f0219 */ /* 0x008fe400000006ff */
[----:B------:R-:W-:Y:S02]  /*14b0*/  @P0 SHF.R.U64 R12, R12, R5, R14 ;  /* 0x000000050c0c0219 */ /* 0x000fe4000000120e */
[C-C-:B------:R-:W-:Y:S02]  /*14c0*/  @P0 SHF.R.U64 R26, R10.reuse, 0x1, R11.reuse ;  /* 0x000000010a1a0819 */ /* 0x140fe4000000120b */
[----:B------:R-:W-:Y:S02]  /*14d0*/  @P0 SHF.L.U64.HI R27, R10, R25, R11 ;  /* 0x000000190a1b0219 */ /* 0x000fe4000001020b */
[----:B------:R-:W-:-:S02]  /*14e0*/  @P0 LOP3.LUT R10, R15, R12, RZ, 0xfc, !PT ;  /* 0x0000000c0f0a0212 */ /* 0x000fc400078efcff */
[----:B------:R-:W-:Y:S02]  /*14f0*/  @P0 SHF.R.U32.HI R12, RZ, 0x1, R11 ;  /* 0x00000001ff0c0819 */ /* 0x000fe4000001160b */
[----:B0-----:R-:W-:Y:S02]  /*1500*/  @P0 SHF.R.U32.HI R8, RZ, R5, R14 ;  /* 0x00000005ff080219 */ /* 0x001fe4000001160e */
[----:B----4-:R-:W-:Y:S02]  /*1510*/  @P0 SHF.L.U32 R9, R6, R25, RZ ;  /* 0x0000001906090219 */ /* 0x010fe400000006ff */
[----:B------:R-:W-:Y:S02]  /*1520*/  @P0 SHF.R.U64 R26, R26, R5, R12 ;  /* 0x000000051a1a0219 */ /* 0x000fe4000000120c */
[----:B------:R-:W-:Y:S01]  /*1530*/  @P0 LOP3.LUT R11, R27, R8, RZ, 0xfc, !PT ;  /* 0x000000081b0b0212 */ /* 0x000fe200078efcff */
[----:B------:R-:W-:Y:S01]  /*1540*/  IMAD.SHL.U32 R8, R10, 0x4, RZ ;  /* 0x000000040a087824 */ /* 0x000fe200078e00ff */
[----:B------:R-:W-:-:S02]  /*1550*/  @P0 SHF.L.U64.HI R14, R6, R25, R7 ;  /* 0x00000019060e0219 */ /* 0x000fc40000010207 */
[----:B------:R-:W-:Y:S02]  /*1560*/  @P0 SHF.R.U32.HI R5, RZ, R5, R12 ;  /* 0x00000005ff050219 */ /* 0x000fe4000001160c */
[----:B------:R-:W-:Y:S02]  /*1570*/  @P0 LOP3.LUT R6, R9, R26, RZ, 0xfc, !PT ;  /* 0x0000001a09060212 */ /* 0x000fe400078efcff */
[----:B------:R-:W-:Y:S02]  /*1580*/  SHF.L.U64.HI R10, R10, 0x2, R11 ;  /* 0x000000020a0a7819 */ /* 0x000fe4000001020b */
[----:B------:R-:W-:Y:S02]  /*1590*/  @P0 LOP3.LUT R7, R14, R5, RZ, 0xfc, !PT ;  /* 0x000000050e070212 */ /* 0x000fe400078efcff */
[----:B------:R-:W-:Y:S02]  /*15a0*/  SHF.L.W.U32.HI R11, R11, 0x2, R6 ;  /* 0x000000020b0b7819 */ /* 0x000fe40000010e06 */
[----:B------:R-:W-:-:S02]  /*15b0*/  IADD3 RZ, P0, PT, RZ, -R8, RZ ;  /* 0x80000008ffff7210 */ /* 0x000fc40007f1e0ff */
[----:B------:R-:W-:Y:S02]  /*15c0*/  LOP3.LUT R9, RZ, R10, RZ, 0x33, !PT ;  /* 0x0000000aff097212 */ /* 0x000fe400078e33ff */
[----:B------:R-:W-:Y:S02]  /*15d0*/  SHF.L.W.U32.HI R6, R6, 0x2, R7 ;  /* 0x0000000206067819 */ /* 0x000fe40000010e07 */
[----:B------:R-:W-:Y:S02]  /*15e0*/  LOP3.LUT R5, RZ, R11, RZ, 0x33, !PT ;  /* 0x0000000bff057212 */ /* 0x000fe400078e33ff */
[----:B------:R-:W-:Y:S02]  /*15f0*/  IADD3.X R9, P0, PT, RZ, R9, RZ, P0, !PT ;  /* 0x00000009ff097210 */ /* 0x000fe4000071e4ff */
[----:B------:R-:W-:Y:S02]  /*1600*/  LOP3.LUT R12, RZ, R6, RZ, 0x33, !PT ;  /* 0x00000006ff0c7212 */ /* 0x000fe400078e33ff */
[----:B------:R-:W-:-:S02]  /*1610*/  IADD3.X R14, P1, PT, RZ, R5, RZ, P0, !PT ;  /* 0x00000005ff0e7210 */ /* 0x000fc4000073e4ff */
[----:B------:R-:W-:-:S03]  /*1620*/  ISETP.GT.U32.AND P2, PT, R11, -0x1, PT ;  /* 0xffffffff0b00780c */ /* 0x000fc60003f44070 */
[----:B------:R-:W-:Y:S01]  /*1630*/  IMAD.X R5, RZ, RZ, R12, P1 ;  /* 0x000000ffff057224 */ /* 0x000fe200008e060c */
[----:B------:R-:W-:-:S04]  /*1640*/  ISETP.GT.AND.EX P0, PT, R6, -0x1, PT, P2 ;  /* 0xffffffff0600780c */ /* 0x000fc80003f04320 */
[----:B------:R-:W-:Y:S02]  /*1650*/  SEL R5, R6, R5, P0 ;  /* 0x0000000506057207 */ /* 0x000fe40000000000 */
[----:B------:R-:W-:Y:S02]  /*1660*/  SEL R14, R11, R14, P0 ;  /* 0x0000000e0b0e7207 */ /* 0x000fe40000000000 */
[----:B------:R-:W-:-:S04]  /*1670*/  ISETP.NE.U32.AND P1, PT, R5, RZ, PT ;  /* 0x000000ff0500720c */ /* 0x000fc80003f25070 */
[----:B------:R-:W-:Y:S01]  /*1680*/  SEL R11, R14, R5, !P1 ;  /* 0x000000050e0b7207 */ /* 0x000fe20004800000 */
[----:B------:R-:W-:-:S05]  /*1690*/  @!P0 IMAD.MOV R8, RZ, RZ, -R8 ;  /* 0x000000ffff088224 */ /* 0x000fca00078e0a08 */
[----:B------:R-:W0:Y:S02]  /*16a0*/  FLO.U32 R11, R11 ;  /* 0x0000000b000b7300 */ /* 0x000e2400000e0000 */
[C---:B0-----:R-:W-:Y:S02]  /*16b0*/  IADD3 R15, PT, PT, -R11.reuse, 0x1f, RZ ;  /* 0x0000001f0b0f7810 */ /* 0x041fe40007ffe1ff */
[----:B------:R-:W-:-:S03]  /*16c0*/  IADD3 R12, PT, PT, -R11, 0x3f, RZ ;  /* 0x0000003f0b0c7810 */ /* 0x000fc60007ffe1ff */
[----:B------:R-:W-:Y:S01]  /*16d0*/  @P1 IMAD.MOV R12, RZ, RZ, R15 ;  /* 0x000000ffff0c1224 */ /* 0x000fe200078e020f */
[----:B------:R-:W-:-:S04]  /*16e0*/  SEL R15, R10, R9, P0 ;  /* 0x000000090a0f7207 */ /* 0x000fc80000000000 */
[----:B------:R-:W-:-:S13]  /*16f0*/  ISETP.NE.AND P1, PT, R12, RZ, PT ;  /* 0x000000ff0c00720c */ /* 0x000fda0003f25270 */
[----:B------:R-:W-:Y:S05]  /*1700*/  @!P1 BRA `(.L_x_32) ;  /* 0x0000000000289947 */ /* 0x000fea0003800000 */
[----:B------:R-:W-:Y:S02]  /*1710*/  LOP3.LUT R9, R12, 0x3f, RZ, 0xc0, !PT ;  /* 0x0000003f0c097812 */ /* 0x000fe400078ec0ff */
[--C-:B------:R-:W-:Y:S02]  /*1720*/  SHF.R.U64 R11, R8, 0x1, R15.reuse ;  /* 0x00000001080b7819 */ /* 0x100fe4000000120f */
[----:B------:R-:W-:Y:S02]  /*1730*/  SHF.R.U32.HI R15, RZ, 0x1, R15 ;  /* 0x00000001ff0f7819 */ /* 0x000fe4000001160f */
[----:B------:R-:W-:Y:S02]  /*1740*/  LOP3.LUT R8, R12, 0x3f, RZ, 0xc, !PT ;  /* 0x0000003f0c087812 */ /* 0x000fe400078e0cff */
[CC--:B------:R-:W-:Y:S02]  /*1750*/  SHF.L.U64.HI R10, R14.reuse, R9.reuse, R5 ;  /* 0x000000090e0a7219 */ /* 0x0c0fe40000010205 */
[----:B------:R-:W-:-:S02]  /*1760*/  SHF.L.U32 R9, R14, R9, RZ ;  /* 0x000000090e097219 */ /* 0x000fc400000006ff */
[-CC-:B------:R-:W-:Y:S02]  /*1770*/  SHF.R.U64 R14, R11, R8.reuse, R15.reuse ;  /* 0x000000080b0e7219 */ /* 0x180fe4000000120f */
[----:B------:R-:W-:Y:S02]  /*1780*/  SHF.R.U32.HI R5, RZ, R8, R15 ;  /* 0x00000008ff057219 */ /* 0x000fe4000001160f */
[----:B------:R-:W-:Y:S02]  /*1790*/  LOP3.LUT R14, R9, R14, RZ, 0xfc, !PT ;  /* 0x0000000e090e7212 */ /* 0x000fe400078efcff */
[----:B------:R-:W-:-:S07]  /*17a0*/  LOP3.LUT R5, R10, R5, RZ, 0xfc, !PT ;  /* 0x000000050a057212 */ /* 0x000fce00078efcff */
.L_x_32:
[----:B------:R-:W-:Y:S05]  /*17b0*/  BSYNC.RECONVERGENT B2 ;  /* 0x0000000000027941 */ /* 0x000fea0003800200 */
.L_x_31:
[----:B------:R-:W-:Y:S01]  /*17c0*/  IMAD.WIDE.U32 R10, R14, 0x2168c235, RZ ;  /* 0x2168c2350e0a7825 */ /* 0x000fe200078e00ff */
[----:B------:R-:W-:-:S03]  /*17d0*/  SHF.R.U32.HI R7, RZ, 0x1e, R7 ;  /* 0x0000001eff077819 */ /* 0x000fc60000011607 */
[----:B------:R-:W-:Y:S01]  /*17e0*/  IMAD.MOV.U32 R8, RZ, RZ, R11 ;  /* 0x000000ffff087224 */ /* 0x000fe200078e000b */
[----:B------:R-:W-:Y:S01]  /*17f0*/  IADD3 RZ, P1, PT, R10, R10, RZ ;  /* 0x0000000a0aff7210 */ /* 0x000fe20007f3e0ff */
[----:B------:R-:W-:Y:S01]  /*1800*/  IMAD.MOV.U32 R9, RZ, RZ, RZ ;  /* 0x000000ffff097224 */ /* 0x000fe200078e00ff */
[----:B------:R-:W-:Y:S01]  /*1810*/  LEA.HI R7, R6, R7, RZ, 0x1 ;  /* 0x0000000706077211 */ /* 0x000fe200078f08ff */
[----:B------:R-:W-:-:S04]  /*1820*/  IMAD.HI.U32 R11, R5, -0x36f0255e, RZ ;  /* 0xc90fdaa2050b7827 */ /* 0x000fc800078e00ff */
[----:B------:R-:W-:-:S04]  /*1830*/  IMAD.WIDE.U32 R8, R14, -0x36f0255e, R8 ;  /* 0xc90fdaa20e087825 */ /* 0x000fc800078e0008 */
[C---:B------:R-:W-:Y:S02]  /*1840*/  IMAD R15, R5.reuse, -0x36f0255e, RZ ;  /* 0xc90fdaa2050f7824 */ /* 0x040fe400078e02ff */
[----:B------:R-:W-:-:S04]  /*1850*/  IMAD.WIDE.U32 R8, P2, R5, 0x2168c235, R8 ;  /* 0x2168c23505087825 */ /* 0x000fc80007840008 */
[----:B------:R-:W-:Y:S01]  /*1860*/  IMAD.X R5, RZ, RZ, R11, P2 ;  /* 0x000000ffff057224 */ /* 0x000fe200010e060b */
[----:B------:R-:W-:Y:S02]  /*1870*/  IADD3 R9, P2, PT, R15, R9, RZ ;  /* 0x000000090f097210 */ /* 0x000fe40007f5e0ff */
[----:B------:R-:W-:Y:S02]  /*1880*/  IADD3.X RZ, P1, PT, R8, R8, RZ, P1, !PT ;  /* 0x0000000808ff7210 */ /* 0x000fe40000f3e4ff */
[C---:B------:R-:W-:Y:S01]  /*1890*/  ISETP.GT.U32.AND P3, PT, R9.reuse, RZ, PT ;  /* 0x000000ff0900720c */ /* 0x040fe20003f64070 */
[----:B------:R-:W-:Y:S01]  /*18a0*/  IMAD.X R5, RZ, RZ, R5, P2 ;  /* 0x000000ffff057224 */ /* 0x000fe200010e0605 */
[----:B------:R-:W-:-:S04]  /*18b0*/  IADD3.X R8, P2, PT, R9, R9, RZ, P1, !PT ;  /* 0x0000000909087210 */ /* 0x000fc80000f5e4ff */
[C---:B------:R-:W-:Y:S01]  /*18c0*/  ISETP.GT.AND.EX P1, PT, R5.reuse, RZ, PT, P3 ;  /* 0x000000ff0500720c */ /* 0x040fe20003f24330 */
[----:B------:R-:W-:-:S03]  /*18d0*/  IMAD.X R10, R5, 0x1, R5, P2 ;  /* 0x00000001050a7824 */ /* 0x000fc600010e0605 */
[----:B------:R-:W-:Y:S02]  /*18e0*/  SEL R8, R8, R9, P1 ;  /* 0x0000000908087207 */ /* 0x000fe40000800000 */
[----:B------:R-:W-:Y:S02]  /*18f0*/  SEL R9, R10, R5, P1 ;  /* 0x000000050a097207 */ /* 0x000fe40000800000 */
[----:B------:R-:W-:Y:S02]  /*1900*/  IADD3 R10, P2, PT, R8, 0x1, RZ ;  /* 0x00000001080a7810 */ /* 0x000fe40007f5e0ff */
[----:B------:R-:W-:Y:S02]  /*1910*/  SEL R5, RZ, 0xffffffff, !P1 ;  /* 0xffffffffff057807 */ /* 0x000fe40004800000 */
[----:B------:R-:W-:Y:S01]  /*1920*/  LOP3.LUT P1, R11, R13, 0x80000000, RZ, 0xc0, !PT ;  /* 0x800000000d0b7812 */ /* 0x000fe2000782c0ff */
[----:B------:R-:W-:Y:S02]  /*1930*/  IMAD.X R9, RZ, RZ, R9, P2 ;  /* 0x000000ffff097224 */ /* 0x000fe400010e0609 */
[----:B------:R-:W-:Y:S01]  /*1940*/  IMAD.IADD R5, R5, 0x1, -R12 ;  /* 0x0000000105057824 */ /* 0x000fe200078e0a0c */
[----:B------:R-:W-:-:S02]  /*1950*/  @!P0 LOP3.LUT R11, R11, 0x80000000, RZ, 0x3c, !PT ;  /* 0x800000000b0b8812 */ /* 0x000fc400078e3cff */
[----:B------:R-:W-:Y:S01]  /*1960*/  SHF.R.U64 R10, R10, 0xa, R9 ;  /* 0x0000000a0a0a7819 */ /* 0x000fe20000001209 */
[----:B------:R-:W-:-:S03]  /*1970*/  IMAD.SHL.U32 R5, R5, 0x100000, RZ ;  /* 0x0010000005057824 */ /* 0x000fc600078e00ff */
[----:B------:R-:W-:-:S03]  /*1980*/  IADD3 R10, P2, PT, R10, 0x1, RZ ;  /* 0x000000010a0a7810 */ /* 0x000fc60007f5e0ff */
[----:B------:R-:W-:Y:S01]  /*1990*/  @P1 IMAD.MOV R7, RZ, RZ, -R7 ;  /* 0x000000ffff071224 */ /* 0x000fe200078e0a07 */
[----:B------:R-:W-:-:S04]  /*19a0*/  LEA.HI.X R9, R9, RZ, RZ, 0x16, P2 ;  /* 0x000000ff09097211 */ /* 0x000fc800010fb4ff */
[--C-:B------:R-:W-:Y:S02]  /*19b0*/  SHF.R.U64 R10, R10, 0x1, R9.reuse ;  /* 0x000000010a0a7819 */ /* 0x100fe40000001209 */
[----:B------:R-:W-:Y:S02]  /*19c0*/  SHF.R.U32.HI R8, RZ, 0x1, R9 ;  /* 0x00000001ff087819 */ /* 0x000fe40000011609 */
[----:B------:R-:W-:-:S04]  /*19d0*/  IADD3 R10, P2, P3, RZ, RZ, R10 ;  /* 0x000000ffff0a7210 */ /* 0x000fc80007b5e00a */
[----:B------:R-:W-:-:S04]  /*19e0*/  IADD3.X R6, PT, PT, R5, 0x3fe00000, R8, P2, P3 ;  /* 0x3fe0000005067810 */ /* 0x000fc800017e6408 */
[----:B------:R-:W-:-:S07]  /*19f0*/  LOP3.LUT R11, R6, R11, RZ, 0xfc, !PT ;  /* 0x0000000b060b7212 */ /* 0x000fce00078efcff */
.L_x_26:
[----:B------:R-:W-:-:S04]  /*1a00*/  IMAD.MOV.U32 R5, RZ, RZ, 0x0 ;  /* 0x00000000ff057424 */ /* 0x000fc800078e00ff */
[----:B------:R-:W-:Y:S05]  /*1a10*/  RET.REL.NODEC R4 `(_Z10DerivativePdS_di) ;  /* 0xffffffe404787950 */ /* 0x000fea0003c3ffff */
.L_x_33:
        /* <DEDUP_REMOVED lines=14> */
.L_x_36:


//--------------------- .nv.global.init           --------------------------
	.section	.nv.global.init,"aw",@progbits
	.align	16
.nv.global.init:
	.type		__cudart_sin_cos_coeffs,@object
	.size		__cudart_sin_cos_coeffs,(__cudart_i2opi_d - __cudart_sin_cos_coeffs)
__cudart_sin_cos_coeffs:
        /*0000*/ 	.byte	0x46, 0xd2, 0xb0, 0x2c, 0xf1, 0xe5, 0x5a, 0xbe, 0x92, 0xe3, 0xac, 0x69, 0xe3, 0x1d, 0xc7, 0x3e
        /*0010*/ 	.byte	0xa1, 0x62, 0xdb, 0x19, 0xa0, 0x01, 0x2a, 0xbf, 0x18, 0x08, 0x11, 0x11, 0x11, 0x11, 0x81, 0x3f
        /*0020*/ 	.byte	0x54, 0x55, 0x55, 0x55, 0x55, 0x55, 0xc5, 0xbf, 0x00, 0x00, 0x00, 0x00, 0x00, 0x00, 0x00, 0x00
        /*0030*/ 	.byte	0x00, 0x00, 0x00, 0x00, 0x00, 0x00, 0x00, 0x00, 0x64, 0x81, 0xfd, 0x20, 0x83, 0xff, 0xa8, 0xbd
        /*0040*/ 	.byte	0x28, 0x85, 0xef, 0xc1, 0xa7, 0xee, 0x21, 0x3e, 0xd9, 0xe6, 0x06, 0x8e, 0x4f, 0x7e, 0x92, 0xbe
        /*0050*/ 	.byte	0xe9, 0xbc, 0xdd, 0x19, 0xa0, 0x01, 0xfa, 0x3e, 0x47, 0x5d, 0xc1, 0x16, 0x6c, 0xc1, 0x56, 0xbf
        /*0060*/ 	.byte	0x51, 0x55, 0x55, 0x55, 0x55, 0x55, 0xa5, 0x3f, 0x00, 0x00, 0x00, 0x00, 0x00, 0x00, 0xe0, 0xbf
        /*0070*/ 	.byte	0x00, 0x00, 0x00, 0x00, 0x00, 0x00, 0xf0, 0x3f, 0x00, 0x00, 0x00, 0x00, 0x00, 0x00, 0x00, 0x00
	.type		__cudart_i2opi_d,@object
	.size		__cudart_i2opi_d,(.L_0 - __cudart_i2opi_d)
__cudart_i2opi_d:
        /* <DEDUP_REMOVED lines=9> */
.L_0:


//--------------------- .nv.shared.reserved.0     --------------------------
	.section	.nv.shared.reserved.0,"aw",@nobits
	.weak		__nv_reservedSMEM_offset_0_alias
	.size		__nv_reservedSMEM_offset_0_alias, 0, 64
	.other		__nv_reservedSMEM_offset_0_alias,@"STO_CUDA_RESERVED_SHARED STV_DEFAULT"
__nv_reservedSMEM_offset_0_alias:
	.zero		0
	.zero		64


//--------------------- .nv.constant0._Z10SolvingODEPdS_ddi --------------------------
	.section	.nv.constant0._Z10SolvingODEPdS_ddi,"a",@progbits
	.sectionflags	@""
	.align	4
.nv.constant0._Z10SolvingODEPdS_ddi:
	.zero		932


//--------------------- .nv.constant0._Z10DerivativePdS_di --------------------------
	.section	.nv.constant0._Z10DerivativePdS_di,"a",@progbits
	.sectionflags	@""
	.align	4
.nv.constant0._Z10DerivativePdS_di:
	.zero		924


//--------------------- SYMBOLS --------------------------

	.type		.nv.reservedSmem.offset0,@object
	.size		.nv.reservedSmem.offset0,0x4
